// auto-generated by cutlass_sweep.epilogue — config: {"arch": "sm_100", "cluster_m": 1, "cluster_n": 1, "dtype": "bf16", "fusion": "gelu", "tile_k": 64, "tile_m": 128, "tile_n": 256}
#include "cutlass/cutlass.h"
#include "cutlass/gemm/collective/collective_builder.hpp"
#include "cutlass/gemm/device/gemm_universal_adapter.h"
#include "cutlass/gemm/kernel/gemm_universal.hpp"
#include "cutlass/epilogue/collective/collective_builder.hpp"
#include "cutlass/epilogue/fusion/operations.hpp"
#include "cutlass/epilogue/thread/activation.h"

using Elem = cutlass::bfloat16_t;
using Acc  = float;
using TileShape    = cute::Shape<cute::_128, cute::_256, cute::_64>;
using ClusterShape = cute::Shape<cute::_1, cute::_1, cute::_1>;
using FusionOp     = cutlass::epilogue::fusion::LinCombEltAct<cutlass::epilogue::thread::GELU, Elem, Acc>;

using CollectiveEpilogue = typename cutlass::epilogue::collective::CollectiveBuilder<
    cutlass::arch::Sm100, cutlass::arch::OpClassTensorOp,
    TileShape, ClusterShape,
    cutlass::epilogue::collective::EpilogueTileAuto,
    Acc, Acc,
    Elem, cutlass::layout::RowMajor, 128 / cutlass::sizeof_bits<Elem>::value,
    Elem, cutlass::layout::RowMajor, 128 / cutlass::sizeof_bits<Elem>::value,
    cutlass::epilogue::collective::EpilogueScheduleAuto,
    FusionOp
  >::CollectiveOp;

using CollectiveMainloop = typename cutlass::gemm::collective::CollectiveBuilder<
    cutlass::arch::Sm100, cutlass::arch::OpClassTensorOp,
    Elem, cutlass::layout::RowMajor, 128 / cutlass::sizeof_bits<Elem>::value,
    Elem, cutlass::layout::ColumnMajor, 128 / cutlass::sizeof_bits<Elem>::value,
    Acc,
    TileShape, ClusterShape,
    cutlass::gemm::collective::StageCountAutoCarveout<
        static_cast<int>(sizeof(typename CollectiveEpilogue::SharedStorage))>,
    cutlass::gemm::collective::KernelScheduleAuto
  >::CollectiveOp;

using GemmKernel = cutlass::gemm::kernel::GemmUniversal<
    cute::Shape<int,int,int,int>, CollectiveMainloop, CollectiveEpilogue>;
using Gemm = cutlass::gemm::device::GemmUniversalAdapter<GemmKernel>;

auto* _anchor = &cutlass::device_kernel<GemmKernel>;


// ===== COMPILED SASS (sm_100a) =====

	.target	sm_100a

	.elftype	@"ET_EXEC"


//--------------------- .note.nv.tkinfo           --------------------------
	.section	.note.nv.tkinfo,"",@"SHT_NOTE"
	.sectionflags	@"SHF_NOTE_NV_TKINFO"
	.tkinfo
        /*0018*/ 	.word	0x00000002
        /*0030*/ 	.string	""
        /*0030*/ 	.string	"ptxas"
        /*0030*/ 	.string	"Cuda compilation tools, release 13.0, V13.0.88"
        /*0030*/ 	.string	"Build cuda_13.0.r13.0/compiler.36424714_0"
        /*0030*/ 	.string	"-arch sm_100a -m 64 "



//--------------------- .note.nv.cuinfo           --------------------------
	.section	.note.nv.cuinfo,"",@"SHT_NOTE"
	.sectionflags	@"SHF_NOTE_NV_CUINFO"
        /*0018*/ 	.short	0x0002
        /*001a*/ 	.short	0x0064
        /*001c*/ 	.short	0x0082
	.zero		2


//--------------------- .nv.info                  --------------------------
	.section	.nv.info,"",@"SHT_CUDA_INFO"
	.align	4


	//----- nvinfo : EIATTR_REGCOUNT
	.align		4
        /*0000*/ 	.byte	0x04, 0x2f
        /*0002*/ 	.short	(.L_19 - .L_18)
	.align		4
.L_18:
        /*0004*/ 	.word	index@(_ZN7cutlass13device_kernelINS_4gemm6kernel13GemmUniversalIN4cute5tupleIJiiiiEEENS1_10collective13CollectiveMmaINS1_35MainloopSm100TmaUmmaWarpSpecializedILi3ELi2ELi2ENS5_IJNS4_1CILi1EEESB_SB_EEEEENS5_IJNSA_ILi128EEENSA_ILi256EEENSA_ILi64EEEEEENS_10bfloat16_tENS5_IJlSB_lEEESI_SJ_NS4_8TiledMMAINS4_8MMA_AtomIJNS4_20SM100_MMA_F16BF16_SSISI_SI_fLi128ELi256ELNS4_4UMMA5MajorE0ELSO_0ELNSN_7ScaleInE0ELSP_0EEEEEENS4_6LayoutISC_NS5_IJNSA_ILi0EEEST_ST_EEEEENS5_IJNS4_10UnderscoreESW_SW_EEEEENS4_13SM90_TMA_LOADENS4_14ComposedLayoutINS4_7SwizzleILi3ELi4ELi3EEENS4_18smem_ptr_flag_bitsILi16EEENSS_INS5_IJNSA_ILi8EEESG_EEENS5_IJSG_SB_EEEEEEEvNS4_8identityESZ_S19_vS1A_EENS_8epilogue10collective18CollectiveEpilogueINS1C_23Sm100TmaWarpSpecializedILi4ELi2ELi64ELb1ELb0EEEJSH_NS5_IJNSS_ISE_SB_EENSS_ISG_SB_EEEEESI_SJ_SI_SJ_NS1C_6fusion15FusionCallbacksIS1G_NS1K_13LinCombEltActINS1C_6thread4GELUESI_fSI_fLNS_15FloatRoundStyleE2EEESH_S1J_JEEENS4_5SM1004TMEM4LOAD26SM100_TMEM_LOAD_32dp32b64xESZ_S19_NS4_39AutoVectorizingCopyWithAssumedAlignmentILi128EEENS4_14SM90_TMA_STOREES19_S1X_S1X_EEEvvEEEEvNT_6ParamsE)
        /*0008*/ 	.word	0x000000d2


	//----- nvinfo : EIATTR_FRAME_SIZE
	.align		4
.L_19:
        /*000c*/ 	.byte	0x04, 0x11
        /*000e*/ 	.short	(.L_21 - .L_20)
	.align		4
.L_20:
        /*0010*/ 	.word	index@($__internal_2_$__cuda_sm10x_tcgen05_guardrail_trap_unallocated_columns_being_dealloced)
        /*0014*/ 	.word	0x00000000


	//----- nvinfo : EIATTR_FRAME_SIZE
	.align		4
.L_21:
        /*0018*/ 	.byte	0x04, 0x11
        /*001a*/ 	.short	(.L_23 - .L_22)
	.align		4
.L_22:
        /*001c*/ 	.word	index@($__internal_1_$__cuda_sm10x_tcgen05_guardrail_trap_phase_invalid_during_alloc)
        /*0020*/ 	.word	0x00000000


	//----- nvinfo : EIATTR_FRAME_SIZE
	.align		4
.L_23:
        /*0024*/ 	.byte	0x04, 0x11
        /*0026*/ 	.short	(.L_25 - .L_24)
	.align		4
.L_24:
        /*0028*/ 	.word	index@($__internal_0_$__cuda_sm10x_tcgen05_guardrail_trap_col_being_dealloced_not_returned_by_alloc)
        /*002c*/ 	.word	0x00000000


	//----- nvinfo : EIATTR_FRAME_SIZE
	.align		4
.L_25:
        /*0030*/ 	.byte	0x04, 0x11
        /*0032*/ 	.short	(.L_27 - .L_26)
	.align		4
.L_26:
        /*0034*/ 	.word	index@(_ZN7cutlass13device_kernelINS_4gemm6kernel13GemmUniversalIN4cute5tupleIJiiiiEEENS1_10collective13CollectiveMmaINS1_35MainloopSm100TmaUmmaWarpSpecializedILi3ELi2ELi2ENS5_IJNS4_1CILi1EEESB_SB_EEEEENS5_IJNSA_ILi128EEENSA_ILi256EEENSA_ILi64EEEEEENS_10bfloat16_tENS5_IJlSB_lEEESI_SJ_NS4_8TiledMMAINS4_8MMA_AtomIJNS4_20SM100_MMA_F16BF16_SSISI_SI_fLi128ELi256ELNS4_4UMMA5MajorE0ELSO_0ELNSN_7ScaleInE0ELSP_0EEEEEENS4_6LayoutISC_NS5_IJNSA_ILi0EEEST_ST_EEEEENS5_IJNS4_10UnderscoreESW_SW_EEEEENS4_13SM90_TMA_LOADENS4_14ComposedLayoutINS4_7SwizzleILi3ELi4ELi3EEENS4_18smem_ptr_flag_bitsILi16EEENSS_INS5_IJNSA_ILi8EEESG_EEENS5_IJSG_SB_EEEEEEEvNS4_8identityESZ_S19_vS1A_EENS_8epilogue10collective18CollectiveEpilogueINS1C_23Sm100TmaWarpSpecializedILi4ELi2ELi64ELb1ELb0EEEJSH_NS5_IJNSS_ISE_SB_EENSS_ISG_SB_EEEEESI_SJ_SI_SJ_NS1C_6fusion15FusionCallbacksIS1G_NS1K_13LinCombEltActINS1C_6thread4GELUESI_fSI_fLNS_15FloatRoundStyleE2EEESH_S1J_JEEENS4_5SM1004TMEM4LOAD26SM100_TMEM_LOAD_32dp32b64xESZ_S19_NS4_39AutoVectorizingCopyWithAssumedAlignmentILi128EEENS4_14SM90_TMA_STOREES19_S1X_S1X_EEEvvEEEEvNT_6ParamsE)
        /*0038*/ 	.word	0x00000000


	//----- nvinfo : EIATTR_MIN_STACK_SIZE
	.align		4
.L_27:
        /*003c*/ 	.byte	0x04, 0x12
        /*003e*/ 	.short	(.L_29 - .L_28)
	.align		4
.L_28:
        /*0040*/ 	.word	index@(_ZN7cutlass13device_kernelINS_4gemm6kernel13GemmUniversalIN4cute5tupleIJiiiiEEENS1_10collective13CollectiveMmaINS1_35MainloopSm100TmaUmmaWarpSpecializedILi3ELi2ELi2ENS5_IJNS4_1CILi1EEESB_SB_EEEEENS5_IJNSA_ILi128EEENSA_ILi256EEENSA_ILi64EEEEEENS_10bfloat16_tENS5_IJlSB_lEEESI_SJ_NS4_8TiledMMAINS4_8MMA_AtomIJNS4_20SM100_MMA_F16BF16_SSISI_SI_fLi128ELi256ELNS4_4UMMA5MajorE0ELSO_0ELNSN_7ScaleInE0ELSP_0EEEEEENS4_6LayoutISC_NS5_IJNSA_ILi0EEEST_ST_EEEEENS5_IJNS4_10UnderscoreESW_SW_EEEEENS4_13SM90_TMA_LOADENS4_14ComposedLayoutINS4_7SwizzleILi3ELi4ELi3EEENS4_18smem_ptr_flag_bitsILi16EEENSS_INS5_IJNSA_ILi8EEESG_EEENS5_IJSG_SB_EEEEEEEvNS4_8identityESZ_S19_vS1A_EENS_8epilogue10collective18CollectiveEpilogueINS1C_23Sm100TmaWarpSpecializedILi4ELi2ELi64ELb1ELb0EEEJSH_NS5_IJNSS_ISE_SB_EENSS_ISG_SB_EEEEESI_SJ_SI_SJ_NS1C_6fusion15FusionCallbacksIS1G_NS1K_13LinCombEltActINS1C_6thread4GELUESI_fSI_fLNS_15FloatRoundStyleE2EEESH_S1J_JEEENS4_5SM1004TMEM4LOAD26SM100_TMEM_LOAD_32dp32b64xESZ_S19_NS4_39AutoVectorizingCopyWithAssumedAlignmentILi128EEENS4_14SM90_TMA_STOREES19_S1X_S1X_EEEvvEEEEvNT_6ParamsE)
        /*0044*/ 	.word	0x00000000
.L_29:


//--------------------- .nv.compat                --------------------------
	.section	.nv.compat,"",@"SHT_CUDA_COMPAT_INFO"
	.align	4
        /*0000*/ 	.byte	0x02, 0x09, 0x01, 0x00, 0x02, 0x02, 0x02, 0x00, 0x02, 0x05, 0x05, 0x00, 0x03, 0x07, 0x01, 0x01
        /*0010*/ 	.byte	0x02, 0x03, 0x01, 0x00, 0x02, 0x06, 0x01, 0x00, 0x04, 0x0b, 0x08, 0x00, 0x01, 0x00, 0x00, 0x00
        /*0020*/ 	.byte	0x00, 0x00, 0x00, 0x00


//--------------------- .nv.info._ZN7cutlass13device_kernelINS_4gemm6kernel13GemmUniversalIN4cute5tupleIJiiiiEEENS1_10collective13CollectiveMmaINS1_35MainloopSm100TmaUmmaWarpSpecializedILi3ELi2ELi2ENS5_IJNS4_1CILi1EEESB_SB_EEEEENS5_IJNSA_ILi128EEENSA_ILi256EEENSA_ILi64EEEEEENS_10bfloat16_tENS5_IJlSB_lEEESI_SJ_NS4_8TiledMMAINS4_8MMA_AtomIJNS4_20SM100_MMA_F16BF16_SSISI_SI_fLi128ELi256ELNS4_4UMMA5MajorE0ELSO_0ELNSN_7ScaleInE0ELSP_0EEEEEENS4_6LayoutISC_NS5_IJNSA_ILi0EEEST_ST_EEEEENS5_IJNS4_10UnderscoreESW_SW_EEEEENS4_13SM90_TMA_LOADENS4_14ComposedLayoutINS4_7SwizzleILi3ELi4ELi3EEENS4_18smem_ptr_flag_bitsILi16EEENSS_INS5_IJNSA_ILi8EEESG_EEENS5_IJSG_SB_EEEEEEEvNS4_8identityESZ_S19_vS1A_EENS_8epilogue10collective18CollectiveEpilogueINS1C_23Sm100TmaWarpSpecializedILi4ELi2ELi64ELb1ELb0EEEJSH_NS5_IJNSS_ISE_SB_EENSS_ISG_SB_EEEEESI_SJ_SI_SJ_NS1C_6fusion15FusionCallbacksIS1G_NS1K_13LinCombEltActINS1C_6thread4GELUESI_fSI_fLNS_15FloatRoundStyleE2EEESH_S1J_JEEENS4_5SM1004TMEM4LOAD26SM100_TMEM_LOAD_32dp32b64xESZ_S19_NS4_39AutoVectorizingCopyWithAssumedAlignmentILi128EEENS4_14SM90_TMA_STOREES19_S1X_S1X_EEEvvEEEEvNT_6ParamsE --------------------------
	.section	.nv.info._ZN7cutlass13device_kernelINS_4gemm6kernel13GemmUniversalIN4cute5tupleIJiiiiEEENS1_10collective13CollectiveMmaINS1_35MainloopSm100TmaUmmaWarpSpecializedILi3ELi2ELi2ENS5_IJNS4_1CILi1EEESB_SB_EEEEENS5_IJNSA_ILi128EEENSA_ILi256EEENSA_ILi64EEEEEENS_10bfloat16_tENS5_IJlSB_lEEESI_SJ_NS4_8TiledMMAINS4_8MMA_AtomIJNS4_20SM100_MMA_F16BF16_SSISI_SI_fLi128ELi256ELNS4_4UMMA5MajorE0ELSO_0ELNSN_7ScaleInE0ELSP_0EEEEEENS4_6LayoutISC_NS5_IJNSA_ILi0EEEST_ST_EEEEENS5_IJNS4_10UnderscoreESW_SW_EEEEENS4_13SM90_TMA_LOADENS4_14ComposedLayoutINS4_7SwizzleILi3ELi4ELi3EEENS4_18smem_ptr_flag_bitsILi16EEENSS_INS5_IJNSA_ILi8EEESG_EEENS5_IJSG_SB_EEEEEEEvNS4_8identityESZ_S19_vS1A_EENS_8epilogue10collective18CollectiveEpilogueINS1C_23Sm100TmaWarpSpecializedILi4ELi2ELi64ELb1ELb0EEEJSH_NS5_IJNSS_ISE_SB_EENSS_ISG_SB_EEEEESI_SJ_SI_SJ_NS1C_6fusion15FusionCallbacksIS1G_NS1K_13LinCombEltActINS1C_6thread4GELUESI_fSI_fLNS_15FloatRoundStyleE2EEESH_S1J_JEEENS4_5SM1004TMEM4LOAD26SM100_TMEM_LOAD_32dp32b64xESZ_S19_NS4_39AutoVectorizingCopyWithAssumedAlignmentILi128EEENS4_14SM90_TMA_STOREES19_S1X_S1X_EEEvvEEEEvNT_6ParamsE,"",@"SHT_CUDA_INFO"
	.sectionflags	@""
	.align	4


	//----- nvinfo : EIATTR_CUDA_API_VERSION
	.align		4
        /*0000*/ 	.byte	0x04, 0x37
        /*0002*/ 	.short	(.L_31 - .L_30)
.L_30:
        /*0004*/ 	.word	0x00000082


	//----- nvinfo : EIATTR_KPARAM_INFO
	.align		4
.L_31:
        /*0008*/ 	.byte	0x04, 0x17
        /*000a*/ 	.short	(.L_33 - .L_32)
.L_32:
        /*000c*/ 	.word	0x00000000
        /*0010*/ 	.short	0x0000
        /*0012*/ 	.short	0x0000
        /*0014*/ 	.byte	0x00, 0xf0, 0x01, 0x20


	//----- nvinfo : EIATTR_AT_ENTRY_FRAGMENTS
	.align		4
.L_33:
        /*0018*/ 	.byte	0x04, 0x4f
        /*001a*/ 	.short	(.L_35 - .L_34)


	//   ....[0]....
.L_34:
        /*001c*/ 	.word	0x00000006


	//----- nvinfo : EIATTR_RESERVED_SMEM_USED
	.align		4
.L_35:
        /*0020*/ 	.byte	0x01, 0x41
	.zero		2


	//----- nvinfo : EIATTR_SPARSE_MMA_MASK
	.align		4
        /*0024*/ 	.byte	0x03, 0x50
        /*0026*/ 	.short	0x0000


	//----- nvinfo : EIATTR_TCGEN05_1CTA_USED
	.align		4
        /*0028*/ 	.byte	0x01, 0x51
	.zero		2


	//----- nvinfo : EIATTR_MAXREG_COUNT
	.align		4
        /*002c*/ 	.byte	0x03, 0x1b
        /*002e*/ 	.short	0x00ff


	//----- nvinfo : EIATTR_NUM_BARRIERS
	.align		4
        /*0030*/ 	.byte	0x02, 0x4c
        /*0032*/ 	.byte	0x07
	.zero		1


	//----- nvinfo : EIATTR_EXTERNS
	.align		4
        /*0034*/ 	.byte	0x04, 0x0f
        /*0036*/ 	.short	(.L_37 - .L_36)


	//   ....[0]....
	.align		4
.L_36:
        /*0038*/ 	.word	index@(__assertfail)


	//----- nvinfo : EIATTR_MERCURY_ISA_VERSION
	.align		4
.L_37:
        /*003c*/ 	.byte	0x03, 0x5f
        /*003e*/ 	.short	0x0101


	//----- nvinfo : EIATTR_INT_WARP_WIDE_INSTR_OFFSETS
	.align		4
        /*0040*/ 	.byte	0x04, 0x31
        /*0042*/ 	.short	(.L_39 - .L_38)


	//   ....[0]....
.L_38:
        /*0044*/ 	.word	0x00001d40


	//   ....[1]....
        /*0048*/ 	.word	0x000035e0


	//   ....[2]....
        /*004c*/ 	.word	0x00003600


	//   ....[3]....
        /*0050*/ 	.word	0x00003630


	//   ....[4]....
        /*0054*/ 	.word	0x00003f70


	//   ....[5]....
        /*0058*/ 	.word	0x00003fe0


	//   ....[6]....
        /*005c*/ 	.word	0x000040c0


	//   ....[7]....
        /*0060*/ 	.word	0x00004140


	//   ....[8]....
        /*0064*/ 	.word	0x00004250


	//   ....[9]....
        /*0068*/ 	.word	0x000042e0


	//   ....[10]....
        /*006c*/ 	.word	0x000044c0


	//   ....[11]....
        /*0070*/ 	.word	0x00004620


	//   ....[12]....
        /*0074*/ 	.word	0x00005560


	//----- nvinfo : EIATTR_COOP_GROUP_MASK_REGIDS
	.align		4
.L_39:
        /*0078*/ 	.byte	0x04, 0x29
        /*007a*/ 	.short	(.L_41 - .L_40)


	//   ....[0]....
.L_40:
        /*007c*/ 	.word	0xffffffff


	//   ....[1]....
        /*0080*/ 	.word	0xffffffff


	//   ....[2]....
        /*0084*/ 	.word	0xffffffff


	//   ....[3]....
        /*0088*/ 	.word	0xffffffff


	//   ....[4]....
        /*008c*/ 	.word	0xffffffff


	//   ....[5]....
        /*0090*/ 	.word	0xffffffff


	//   ....[6]....
        /*0094*/ 	.word	0xffffffff


	//   ....[7]....
        /*0098*/ 	.word	0xffffffff


	//   ....[8]....
        /*009c*/ 	.word	0xffffffff


	//   ....[9]....
        /*00a0*/ 	.word	0xffffffff


	//   ....[10]....
        /*00a4*/ 	.word	0xffffffff


	//   ....[11]....
        /*00a8*/ 	.word	0xffffffff


	//   ....[12]....
        /*00ac*/ 	.word	0xffffffff


	//----- nvinfo : EIATTR_COOP_GROUP_INSTR_OFFSETS
	.align		4
.L_41:
        /*00b0*/ 	.byte	0x04, 0x28
        /*00b2*/ 	.short	(.L_43 - .L_42)


	//   ....[0]....
.L_42:
        /*00b4*/ 	.word	0x00000090


	//   ....[1]....
        /*00b8*/ 	.word	0x000004a0


	//   ....[2]....
        /*00bc*/ 	.word	0x000005f0


	//   ....[3]....
        /*00c0*/ 	.word	0x00000790


	//   ....[4]....
        /*00c4*/ 	.word	0x00000890


	//   ....[5]....
        /*00c8*/ 	.word	0x00000a00


	//   ....[6]....
        /*00cc*/ 	.word	0x00000b60


	//   ....[7]....
        /*00d0*/ 	.word	0x00001c20


	//   ....[8]....
        /*00d4*/ 	.word	0x00002970


	//   ....[9]....
        /*00d8*/ 	.word	0x00002b80


	//   ....[10]....
        /*00dc*/ 	.word	0x00002bb0


	//   ....[11]....
        /*00e0*/ 	.word	0x000034c0


	//   ....[12]....
        /*00e4*/ 	.word	0x000036f0


	//----- nvinfo : EIATTR_VRC_CTA_INIT_COUNT
	.align		4
.L_43:
        /*00e8*/ 	.byte	0x02, 0x4a
        /*00ea*/ 	.byte	0x80
	.zero		1


	//----- nvinfo : EIATTR_SYSCALL_OFFSETS
	.align		4
        /*00ec*/ 	.byte	0x04, 0x46
        /*00ee*/ 	.short	(.L_45 - .L_44)


	//   ....[0]....
.L_44:
        /*00f0*/ 	.word	0x00005040


	//   ....[1]....
        /*00f4*/ 	.word	0x00005130


	//   ....[2]....
        /*00f8*/ 	.word	0x00005bc0


	//----- nvinfo : EIATTR_MBARRIER_INSTR_OFFSETS
	.align		4
.L_45:
        /*00fc*/ 	.byte	0x04, 0x39
        /*00fe*/ 	.short	(.L_47 - .L_46)


	//   ....[0]....
.L_46:
        /*0100*/ 	.word	0x00000580
        /*0104*/ 	.word	0x000000ff
        /*0108*/ 	.word	0x00000000
        /*010c*/ 	.short	0x0100
        /*010e*/ 	.byte	0x05
	.zero		1


	//   ....[1]....
        /*0110*/ 	.word	0x00000590
        /*0114*/ 	.word	0x000000ff
        /*0118*/ 	.word	0x00000018
        /*011c*/ 	.short	0x0100
        /*011e*/ 	.byte	0x05
	.zero		1


	//   ....[2]....
        /*0120*/ 	.word	0x000005a0
        /*0124*/ 	.word	0x000000ff
        /*0128*/ 	.word	0x00000008
        /*012c*/ 	.short	0x0100
        /*012e*/ 	.byte	0x05
	.zero		1


	//   ....[3]....
        /*0130*/ 	.word	0x000005b0
        /*0134*/ 	.word	0x000000ff
        /*0138*/ 	.word	0x00000020
        /*013c*/ 	.short	0x0100
        /*013e*/ 	.byte	0x05
	.zero		1


	//   ....[4]....
        /*0140*/ 	.word	0x000005c0
        /*0144*/ 	.word	0x000000ff
        /*0148*/ 	.word	0x00000010
        /*014c*/ 	.short	0x0100
        /*014e*/ 	.byte	0x05
	.zero		1


	//   ....[5]....
        /*0150*/ 	.word	0x000005d0
        /*0154*/ 	.word	0x000000ff
        /*0158*/ 	.word	0x00000028
        /*015c*/ 	.short	0x0100
        /*015e*/ 	.byte	0x05
	.zero		1


	//   ....[6]....
        /*0160*/ 	.word	0x00000700
        /*0164*/ 	.word	0x000000ff
        /*0168*/ 	.word	0x00000030
        /*016c*/ 	.short	0x0100
        /*016e*/ 	.byte	0x07
	.zero		1


	//   ....[7]....
        /*0170*/ 	.word	0x00000710
        /*0174*/ 	.word	0x000000ff
        /*0178*/ 	.word	0x00000050
        /*017c*/ 	.short	0x0100
        /*017e*/ 	.byte	0x07
	.zero		1


	//   ....[8]....
        /*0180*/ 	.word	0x00000720
        /*0184*/ 	.word	0x000000ff
        /*0188*/ 	.word	0x00000038
        /*018c*/ 	.short	0x0100
        /*018e*/ 	.byte	0x07
	.zero		1


	//   ....[9]....
        /*0190*/ 	.word	0x00000730
        /*0194*/ 	.word	0x000000ff
        /*0198*/ 	.word	0x00000058
        /*019c*/ 	.short	0x0100
        /*019e*/ 	.byte	0x07
	.zero		1


	//   ....[10]....
        /*01a0*/ 	.word	0x00000740
        /*01a4*/ 	.word	0x000000ff
        /*01a8*/ 	.word	0x00000040
        /*01ac*/ 	.short	0x0100
        /*01ae*/ 	.byte	0x07
	.zero		1


	//   ....[11]....
        /*01b0*/ 	.word	0x00000750
        /*01b4*/ 	.word	0x000000ff
        /*01b8*/ 	.word	0x00000060
        /*01bc*/ 	.short	0x0100
        /*01be*/ 	.byte	0x07
	.zero		1


	//   ....[12]....
        /*01c0*/ 	.word	0x00000760
        /*01c4*/ 	.word	0x000000ff
        /*01c8*/ 	.word	0x00000048
        /*01cc*/ 	.short	0x0100
        /*01ce*/ 	.byte	0x07
	.zero		1


	//   ....[13]....
        /*01d0*/ 	.word	0x00000770
        /*01d4*/ 	.word	0x000000ff
        /*01d8*/ 	.word	0x00000068
        /*01dc*/ 	.short	0x0100
        /*01de*/ 	.byte	0x07
	.zero		1


	//   ....[14]....
        /*01e0*/ 	.word	0x00000860
        /*01e4*/ 	.word	0x000000ff
        /*01e8*/ 	.word	0x00000070
        /*01ec*/ 	.short	0x0100
        /*01ee*/ 	.byte	0x05
	.zero		1


	//   ....[15]....
        /*01f0*/ 	.word	0x00000870
        /*01f4*/ 	.word	0x000000ff
        /*01f8*/ 	.word	0x00000078
        /*01fc*/ 	.short	0x0100
        /*01fe*/ 	.byte	0x05
	.zero		1


	//   ....[16]....
        /*0200*/ 	.word	0x000009b0
        /*0204*/ 	.word	0x000000ff
        /*0208*/ 	.word	0x00000080
        /*020c*/ 	.short	0x0100
        /*020e*/ 	.byte	0x05
	.zero		1


	//   ....[17]....
        /*0210*/ 	.word	0x000009c0
        /*0214*/ 	.word	0x000000ff
        /*0218*/ 	.word	0x00000090
        /*021c*/ 	.short	0x0100
        /*021e*/ 	.byte	0x05
	.zero		1


	//   ....[18]....
        /*0220*/ 	.word	0x000009d0
        /*0224*/ 	.word	0x000000ff
        /*0228*/ 	.word	0x00000088
        /*022c*/ 	.short	0x0100
        /*022e*/ 	.byte	0x05
	.zero		1


	//   ....[19]....
        /*0230*/ 	.word	0x000009e0
        /*0234*/ 	.word	0x000000ff
        /*0238*/ 	.word	0x00000098
        /*023c*/ 	.short	0x0100
        /*023e*/ 	.byte	0x05
	.zero		1


	//   ....[20]....
        /*0240*/ 	.word	0x00000b10
        /*0244*/ 	.word	0x000000ff
        /*0248*/ 	.word	0x000000a0
        /*024c*/ 	.short	0x0100
        /*024e*/ 	.byte	0x07
	.zero		1


	//   ....[21]....
        /*0250*/ 	.word	0x00000b20
        /*0254*/ 	.word	0x000000ff
        /*0258*/ 	.word	0x000000b0
        /*025c*/ 	.short	0x0100
        /*025e*/ 	.byte	0x07
	.zero		1


	//   ....[22]....
        /*0260*/ 	.word	0x00000b30
        /*0264*/ 	.word	0x000000ff
        /*0268*/ 	.word	0x000000a8
        /*026c*/ 	.short	0x0100
        /*026e*/ 	.byte	0x07
	.zero		1


	//   ....[23]....
        /*0270*/ 	.word	0x00000b40
        /*0274*/ 	.word	0x000000ff
        /*0278*/ 	.word	0x000000b8
        /*027c*/ 	.short	0x0100
        /*027e*/ 	.byte	0x07
	.zero		1


	//   ....[24]....
        /*0280*/ 	.word	0x00000c30
        /*0284*/ 	.word	0x000000ff
        /*0288*/ 	.word	0x000000c0
        /*028c*/ 	.short	0x0100
        /*028e*/ 	.byte	0x05
	.zero		1


	//   ....[25]....
        /*0290*/ 	.word	0x00000c40
        /*0294*/ 	.word	0x000000ff
        /*0298*/ 	.word	0x000000d0
        /*029c*/ 	.short	0x0100
        /*029e*/ 	.byte	0x05
	.zero		1


	//   ....[26]....
        /*02a0*/ 	.word	0x00000c50
        /*02a4*/ 	.word	0x000000ff
        /*02a8*/ 	.word	0x000000c8
        /*02ac*/ 	.short	0x0100
        /*02ae*/ 	.byte	0x05
	.zero		1


	//   ....[27]....
        /*02b0*/ 	.word	0x00000c60
        /*02b4*/ 	.word	0x000000ff
        /*02b8*/ 	.word	0x000000d8
        /*02bc*/ 	.short	0x0100
        /*02be*/ 	.byte	0x05
	.zero		1


	//   ....[28]....
        /*02c0*/ 	.word	0x00001510
        /*02c4*/ 	.word	0x00000003
        /*02c8*/ 	.word	0x000000d0
        /*02cc*/ 	.short	0x010a
        /*02ce*/ 	.byte	0xff
	.zero		1


	//   ....[29]....
        /*02d0*/ 	.word	0x00001540
        /*02d4*/ 	.word	0x00000003
        /*02d8*/ 	.word	0x000000c0
        /*02dc*/ 	.short	0x0101
        /*02de*/ 	.byte	0xff
	.zero		1


	//   ....[30]....
        /*02e0*/ 	.word	0x00001610
        /*02e4*/ 	.word	0x000000ff
        /*02e8*/ 	.word	0x00000018
        /*02ec*/ 	.short	0x010a
        /*02ee*/ 	.byte	0x08
	.zero		1


	//   ....[31]....
        /*02f0*/ 	.word	0x000016b0
        /*02f4*/ 	.word	0x000000ff
        /*02f8*/ 	.word	0x00000018
        /*02fc*/ 	.short	0x010a
        /*02fe*/ 	.byte	0x21
	.zero		1


	//   ....[32]....
        /*0300*/ 	.word	0x00001800
        /*0304*/ 	.word	0x000000ff
        /*0308*/ 	.word	0x00000018
        /*030c*/ 	.short	0x010a
        /*030e*/ 	.byte	0x08
	.zero		1


	//   ....[33]....
        /*0310*/ 	.word	0x00001930
        /*0314*/ 	.word	0x000000ff
        /*0318*/ 	.word	0x00000078
        /*031c*/ 	.short	0x0101
        /*031e*/ 	.byte	0x04
	.zero		1


	//   ....[34]....
        /*0320*/ 	.word	0x00001940
        /*0324*/ 	.word	0x000000ff
        /*0328*/ 	.word	0x00000018
        /*032c*/ 	.short	0x010a
        /*032e*/ 	.byte	0x08
	.zero		1


	//   ....[35]....
        /*0330*/ 	.word	0x000019c0
        /*0334*/ 	.word	0x000000ff
        /*0338*/ 	.word	0x00000018
        /*033c*/ 	.short	0x010a
        /*033e*/ 	.byte	0x11
	.zero		1


	//   ....[36]....
        /*0340*/ 	.word	0x00001b10
        /*0344*/ 	.word	0x000000ff
        /*0348*/ 	.word	0x00000018
        /*034c*/ 	.short	0x010a
        /*034e*/ 	.byte	0x08
	.zero		1


	//   ....[37]....
        /*0350*/ 	.word	0x00001c50
        /*0354*/ 	.word	0x00000002
        /*0358*/ 	.word	0x00000080
        /*035c*/ 	.short	0x010a
        /*035e*/ 	.byte	0xff
	.zero		1


	//   ....[38]....
        /*0360*/ 	.word	0x00001d10
        /*0364*/ 	.word	0x00000002
        /*0368*/ 	.word	0x00000000
        /*036c*/ 	.short	0x0101
        /*036e*/ 	.byte	0xff
	.zero		1


	//   ....[39]....
        /*0370*/ 	.word	0x00002270
        /*0374*/ 	.word	0x000000ff
        /*0378*/ 	.word	0x00000000
        /*037c*/ 	.short	0x010a
        /*037e*/ 	.byte	0x05
	.zero		1


	//   ....[40]....
        /*0380*/ 	.word	0x00002300
        /*0384*/ 	.word	0x000000ff
        /*0388*/ 	.word	0x00000000
        /*038c*/ 	.short	0x010a
        /*038e*/ 	.byte	0x05
	.zero		1


	//   ....[41]....
        /*0390*/ 	.word	0x000023a0
        /*0394*/ 	.word	0x00000000
        /*0398*/ 	.word	0x00000000
        /*039c*/ 	.short	0x010a
        /*039e*/ 	.byte	0xff
	.zero		1


	//   ....[42]....
        /*03a0*/ 	.word	0x000024c0
        /*03a4*/ 	.word	0x00000000
        /*03a8*/ 	.word	0x000000c0
        /*03ac*/ 	.short	0x010a
        /*03ae*/ 	.byte	0xff
	.zero		1


	//   ....[43]....
        /*03b0*/ 	.word	0x00002520
        /*03b4*/ 	.word	0x00000004
        /*03b8*/ 	.word	0x00000000
        /*03bc*/ 	.short	0x0101
        /*03be*/ 	.byte	0xff
	.zero		1


	//   ....[44]....
        /*03c0*/ 	.word	0x00002540
        /*03c4*/ 	.word	0x000000ff
        /*03c8*/ 	.word	0x00000090
        /*03cc*/ 	.short	0x010a
        /*03ce*/ 	.byte	0x05
	.zero		1


	//   ....[45]....
        /*03d0*/ 	.word	0x00002660
        /*03d4*/ 	.word	0x00000000
        /*03d8*/ 	.word	0x00000080
        /*03dc*/ 	.short	0x010a
        /*03de*/ 	.byte	0xff
	.zero		1


	//   ....[46]....
        /*03e0*/ 	.word	0x00002770
        /*03e4*/ 	.word	0x00000000
        /*03e8*/ 	.word	0x00000000
        /*03ec*/ 	.short	0x0101
        /*03ee*/ 	.byte	0xff
	.zero		1


	//   ....[47]....
        /*03f0*/ 	.word	0x00002800
        /*03f4*/ 	.word	0x000000ff
        /*03f8*/ 	.word	0x00000090
        /*03fc*/ 	.short	0x0106
        /*03fe*/ 	.byte	0x05
	.zero		1


	//   ....[48]....
        /*0400*/ 	.word	0x00002820
        /*0404*/ 	.word	0x000000ff
        /*0408*/ 	.word	0x00000090
        /*040c*/ 	.short	0x010a
        /*040e*/ 	.byte	0x05
	.zero		1


	//   ....[49]....
        /*0410*/ 	.word	0x000028b0
        /*0414*/ 	.word	0x000000ff
        /*0418*/ 	.word	0x00000090
        /*041c*/ 	.short	0x0106
        /*041e*/ 	.byte	0x04
	.zero		1


	//   ....[50]....
        /*0420*/ 	.word	0x000028f0
        /*0424*/ 	.word	0x00000000
        /*0428*/ 	.word	0x00000090
        /*042c*/ 	.short	0x010a
        /*042e*/ 	.byte	0xff
	.zero		1


	//   ....[51]....
        /*0430*/ 	.word	0x00002e30
        /*0434*/ 	.word	0x00000000
        /*0438*/ 	.word	0x00000080
        /*043c*/ 	.short	0x010a
        /*043e*/ 	.byte	0xff
	.zero		1


	//   ....[52]....
        /*0440*/ 	.word	0x00002f40
        /*0444*/ 	.word	0x00000003
        /*0448*/ 	.word	0x00000000
        /*044c*/ 	.short	0x0101
        /*044e*/ 	.byte	0xff
	.zero		1


	//   ....[53]....
        /*0450*/ 	.word	0x00002f50
        /*0454*/ 	.word	0x000000ff
        /*0458*/ 	.word	0x00000000
        /*045c*/ 	.short	0x010a
        /*045e*/ 	.byte	0x06
	.zero		1


	//   ....[54]....
        /*0460*/ 	.word	0x00002f70
        /*0464*/ 	.word	0x000000ff
        /*0468*/ 	.word	0x000000b0
        /*046c*/ 	.short	0x010a
        /*046e*/ 	.byte	0x07
	.zero		1


	//   ....[55]....
        /*0470*/ 	.word	0x00003040
        /*0474*/ 	.word	0x000000ff
        /*0478*/ 	.word	0x00000000
        /*047c*/ 	.short	0x010a
        /*047e*/ 	.byte	0x06
	.zero		1


	//   ....[56]....
        /*0480*/ 	.word	0x00003170
        /*0484*/ 	.word	0x000000ff
        /*0488*/ 	.word	0x00000000
        /*048c*/ 	.short	0x010a
        /*048e*/ 	.byte	0x1a
	.zero		1


	//   ....[57]....
        /*0490*/ 	.word	0x00003410
        /*0494*/ 	.word	0x000000ff
        /*0498*/ 	.word	0x00000000
        /*049c*/ 	.short	0x010a
        /*049e*/ 	.byte	0x06
	.zero		1


	//   ....[58]....
        /*04a0*/ 	.word	0x000034a0
        /*04a4*/ 	.word	0x000000ff
        /*04a8*/ 	.word	0x00000000
        /*04ac*/ 	.short	0x010a
        /*04ae*/ 	.byte	0x07
	.zero		1


	//   ....[59]....
        /*04b0*/ 	.word	0x00003920
        /*04b4*/ 	.word	0x00000000
        /*04b8*/ 	.word	0x00000080
        /*04bc*/ 	.short	0x010a
        /*04be*/ 	.byte	0xff
	.zero		1


	//   ....[60]....
        /*04c0*/ 	.word	0x000039e0
        /*04c4*/ 	.word	0x00000000
        /*04c8*/ 	.word	0x00000000
        /*04cc*/ 	.short	0x0101
        /*04ce*/ 	.byte	0xff
	.zero		1


	//   ....[61]....
        /*04d0*/ 	.word	0x00003d00
        /*04d4*/ 	.word	0x000000ff
        /*04d8*/ 	.word	0x00000078
        /*04dc*/ 	.short	0x010a
        /*04de*/ 	.byte	0x07
	.zero		1


	//   ....[62]....
        /*04e0*/ 	.word	0x00003ef0
        /*04e4*/ 	.word	0x000000ff
        /*04e8*/ 	.word	0x00000050
        /*04ec*/ 	.short	0x010a
        /*04ee*/ 	.byte	0x07
	.zero		1


	//   ....[63]....
        /*04f0*/ 	.word	0x00004060
        /*04f4*/ 	.word	0x000000ff
        /*04f8*/ 	.word	0x00000030
        /*04fc*/ 	.short	0x010b
        /*04fe*/ 	.byte	0x07
	.zero		1


	//   ....[64]....
        /*0500*/ 	.word	0x00004070
        /*0504*/ 	.word	0x000000ff
        /*0508*/ 	.word	0x00000000
        /*050c*/ 	.short	0x0101
        /*050e*/ 	.byte	0x08
	.zero		1


	//   ....[65]....
        /*0510*/ 	.word	0x00004090
        /*0514*/ 	.word	0x000000ff
        /*0518*/ 	.word	0x00000058
        /*051c*/ 	.short	0x010a
        /*051e*/ 	.byte	0x07
	.zero		1


	//   ....[66]....
        /*0520*/ 	.word	0x000041f0
        /*0524*/ 	.word	0x000000ff
        /*0528*/ 	.word	0x00000038
        /*052c*/ 	.short	0x010b
        /*052e*/ 	.byte	0x07
	.zero		1


	//   ....[67]....
        /*0530*/ 	.word	0x00004200
        /*0534*/ 	.word	0x000000ff
        /*0538*/ 	.word	0x00000000
        /*053c*/ 	.short	0x0101
        /*053e*/ 	.byte	0x08
	.zero		1


	//   ....[68]....
        /*0540*/ 	.word	0x00004210
        /*0544*/ 	.word	0x000000ff
        /*0548*/ 	.word	0x00000060
        /*054c*/ 	.short	0x010a
        /*054e*/ 	.byte	0x07
	.zero		1


	//   ....[69]....
        /*0550*/ 	.word	0x000043b0
        /*0554*/ 	.word	0x000000ff
        /*0558*/ 	.word	0x00000040
        /*055c*/ 	.short	0x010b
        /*055e*/ 	.byte	0x07
	.zero		1


	//   ....[70]....
        /*0560*/ 	.word	0x00004420
        /*0564*/ 	.word	0x000000ff
        /*0568*/ 	.word	0x00000000
        /*056c*/ 	.short	0x0101
        /*056e*/ 	.byte	0x08
	.zero		1


	//   ....[71]....
        /*0570*/ 	.word	0x00004450
        /*0574*/ 	.word	0x000000ff
        /*0578*/ 	.word	0x00000068
        /*057c*/ 	.short	0x010a
        /*057e*/ 	.byte	0x07
	.zero		1


	//   ....[72]....
        /*0580*/ 	.word	0x00004660
        /*0584*/ 	.word	0x000000ff
        /*0588*/ 	.word	0x00000048
        /*058c*/ 	.short	0x010b
        /*058e*/ 	.byte	0x07
	.zero		1


	//   ....[73]....
        /*0590*/ 	.word	0x00004680
        /*0594*/ 	.word	0x000000ff
        /*0598*/ 	.word	0x00000000
        /*059c*/ 	.short	0x0101
        /*059e*/ 	.byte	0x0d
	.zero		1


	//   ....[74]....
        /*05a0*/ 	.word	0x000046b0
        /*05a4*/ 	.word	0x000000ff
        /*05a8*/ 	.word	0x00000050
        /*05ac*/ 	.short	0x010a
        /*05ae*/ 	.byte	0x07
	.zero		1


	//   ....[75]....
        /*05b0*/ 	.word	0x000046d0
        /*05b4*/ 	.word	0x000000ff
        /*05b8*/ 	.word	0x00000058
        /*05bc*/ 	.short	0x010a
        /*05be*/ 	.byte	0x07
	.zero		1


	//   ....[76]....
        /*05c0*/ 	.word	0x000046f0
        /*05c4*/ 	.word	0x000000ff
        /*05c8*/ 	.word	0x00000060
        /*05cc*/ 	.short	0x010a
        /*05ce*/ 	.byte	0x07
	.zero		1


	//   ....[77]....
        /*05d0*/ 	.word	0x00004730
        /*05d4*/ 	.word	0x00000000
        /*05d8*/ 	.word	0x00000068
        /*05dc*/ 	.short	0x010a
        /*05de*/ 	.byte	0xff
	.zero		1


	//   ....[78]....
        /*05e0*/ 	.word	0x000049e0
        /*05e4*/ 	.word	0x00000000
        /*05e8*/ 	.word	0x00000080
        /*05ec*/ 	.short	0x010a
        /*05ee*/ 	.byte	0xff
	.zero		1


	//   ....[79]....
        /*05f0*/ 	.word	0x00004aa0
        /*05f4*/ 	.word	0x00000000
        /*05f8*/ 	.word	0x00000000
        /*05fc*/ 	.short	0x0101
        /*05fe*/ 	.byte	0xff
	.zero		1


	//   ....[80]....
        /*0600*/ 	.word	0x00005640
        /*0604*/ 	.word	0x000000ff
        /*0608*/ 	.word	0x00000030
        /*060c*/ 	.short	0x010a
        /*060e*/ 	.byte	0x04
	.zero		1


	//   ....[81]....
        /*0610*/ 	.word	0x00005680
        /*0614*/ 	.word	0x00000005
        /*0618*/ 	.word	0x000000a0
        /*061c*/ 	.short	0x010a
        /*061e*/ 	.byte	0xff
	.zero		1


	//   ....[82]....
        /*0620*/ 	.word	0x00005880
        /*0624*/ 	.word	0x00000003
        /*0628*/ 	.word	0x00000030
        /*062c*/ 	.short	0x010a
        /*062e*/ 	.byte	0xff
	.zero		1


	//   ....[83]....
        /*0630*/ 	.word	0x00005a90
        /*0634*/ 	.word	0x000000ca
        /*0638*/ 	.word	0x000000a0
        /*063c*/ 	.short	0x010a
        /*063e*/ 	.byte	0xff
	.zero		1


	//   ....[84]....
        /*0640*/ 	.word	0x0000b4e0
        /*0644*/ 	.word	0x00000088
        /*0648*/ 	.word	0x00000000
        /*064c*/ 	.short	0x0101
        /*064e*/ 	.byte	0xff
	.zero		1


	//   ....[85]....
        /*0650*/ 	.word	0x0000d3a0
        /*0654*/ 	.word	0x00000000
        /*0658*/ 	.word	0x00000000
        /*065c*/ 	.short	0x0101
        /*065e*/ 	.byte	0xff
	.zero		1


	//   ....[86]....
        /*0660*/ 	.word	0x0000d420
        /*0664*/ 	.word	0x00000003
        /*0668*/ 	.word	0x00000030
        /*066c*/ 	.short	0x010a
        /*066e*/ 	.byte	0xff
	.zero		1


	//   ....[87]....
        /*0670*/ 	.word	0x0000d680
        /*0674*/ 	.word	0x00000000
        /*0678*/ 	.word	0x00000000
        /*067c*/ 	.short	0x0101
        /*067e*/ 	.byte	0xff
	.zero		1


	//   ....[88]....
        /*0680*/ 	.word	0x0000d6a0
        /*0684*/ 	.word	0x00000003
        /*0688*/ 	.word	0x000000d0
        /*068c*/ 	.short	0x010a
        /*068e*/ 	.byte	0xff
	.zero		1


	//   ....[89]....
        /*0690*/ 	.word	0x0000d700
        /*0694*/ 	.word	0x00000002
        /*0698*/ 	.word	0x00000018
        /*069c*/ 	.short	0x010a
        /*069e*/ 	.byte	0xff
	.zero		1


	//   ....[90]....
        /*06a0*/ 	.word	0x0000d760
        /*06a4*/ 	.word	0x00000002
        /*06a8*/ 	.word	0x00000018
        /*06ac*/ 	.short	0x010a
        /*06ae*/ 	.byte	0xff
	.zero		1


	//   ....[91]....
        /*06b0*/ 	.word	0x0000d7b0
        /*06b4*/ 	.word	0x00000002
        /*06b8*/ 	.word	0x00000080
        /*06bc*/ 	.short	0x010a
        /*06be*/ 	.byte	0xff
	.zero		1


	//   ....[92]....
        /*06c0*/ 	.word	0x0000d810
        /*06c4*/ 	.word	0x00000000
        /*06c8*/ 	.word	0x00000000
        /*06cc*/ 	.short	0x010a
        /*06ce*/ 	.byte	0xff
	.zero		1


	//   ....[93]....
        /*06d0*/ 	.word	0x0000d870
        /*06d4*/ 	.word	0x00000000
        /*06d8*/ 	.word	0x00000000
        /*06dc*/ 	.short	0x010a
        /*06de*/ 	.byte	0xff
	.zero		1


	//   ....[94]....
        /*06e0*/ 	.word	0x0000d8c0
        /*06e4*/ 	.word	0x00000000
        /*06e8*/ 	.word	0x000000c0
        /*06ec*/ 	.short	0x010a
        /*06ee*/ 	.byte	0xff
	.zero		1


	//   ....[95]....
        /*06f0*/ 	.word	0x0000d920
        /*06f4*/ 	.word	0x00000000
        /*06f8*/ 	.word	0x00000090
        /*06fc*/ 	.short	0x010a
        /*06fe*/ 	.byte	0xff
	.zero		1


	//   ....[96]....
        /*0700*/ 	.word	0x0000d970
        /*0704*/ 	.word	0x00000000
        /*0708*/ 	.word	0x00000080
        /*070c*/ 	.short	0x010a
        /*070e*/ 	.byte	0xff
	.zero		1


	//   ....[97]....
        /*0710*/ 	.word	0x0000d9d0
        /*0714*/ 	.word	0x00000000
        /*0718*/ 	.word	0x00000090
        /*071c*/ 	.short	0x010a
        /*071e*/ 	.byte	0xff
	.zero		1


	//   ....[98]....
        /*0720*/ 	.word	0x0000da20
        /*0724*/ 	.word	0x00000000
        /*0728*/ 	.word	0x00000080
        /*072c*/ 	.short	0x010a
        /*072e*/ 	.byte	0xff
	.zero		1


	//   ....[99]....
        /*0730*/ 	.word	0x0000da80
        /*0734*/ 	.word	0x00000003
        /*0738*/ 	.word	0x000000b0
        /*073c*/ 	.short	0x010a
        /*073e*/ 	.byte	0xff
	.zero		1


	//   ....[100]....
        /*0740*/ 	.word	0x0000dae0
        /*0744*/ 	.word	0x00000000
        /*0748*/ 	.word	0x00000000
        /*074c*/ 	.short	0x010a
        /*074e*/ 	.byte	0xff
	.zero		1


	//   ....[101]....
        /*0750*/ 	.word	0x0000db40
        /*0754*/ 	.word	0x00000000
        /*0758*/ 	.word	0x00000000
        /*075c*/ 	.short	0x010a
        /*075e*/ 	.byte	0xff
	.zero		1


	//   ....[102]....
        /*0760*/ 	.word	0x0000dba0
        /*0764*/ 	.word	0x00000000
        /*0768*/ 	.word	0x00000000
        /*076c*/ 	.short	0x010a
        /*076e*/ 	.byte	0xff
	.zero		1


	//   ....[103]....
        /*0770*/ 	.word	0x0000dbf0
        /*0774*/ 	.word	0x00000000
        /*0778*/ 	.word	0x00000080
        /*077c*/ 	.short	0x010a
        /*077e*/ 	.byte	0xff
	.zero		1


	//   ....[104]....
        /*0780*/ 	.word	0x0000dc50
        /*0784*/ 	.word	0x00000000
        /*0788*/ 	.word	0x00000078
        /*078c*/ 	.short	0x010a
        /*078e*/ 	.byte	0xff
	.zero		1


	//   ....[105]....
        /*0790*/ 	.word	0x0000dcb0
        /*0794*/ 	.word	0x00000003
        /*0798*/ 	.word	0x00000050
        /*079c*/ 	.short	0x010a
        /*079e*/ 	.byte	0xff
	.zero		1


	//   ....[106]....
        /*07a0*/ 	.word	0x0000dd10
        /*07a4*/ 	.word	0x00000003
        /*07a8*/ 	.word	0x00000058
        /*07ac*/ 	.short	0x010a
        /*07ae*/ 	.byte	0xff
	.zero		1


	//   ....[107]....
        /*07b0*/ 	.word	0x0000dd70
        /*07b4*/ 	.word	0x00000003
        /*07b8*/ 	.word	0x00000060
        /*07bc*/ 	.short	0x010a
        /*07be*/ 	.byte	0xff
	.zero		1


	//   ....[108]....
        /*07c0*/ 	.word	0x0000ddd0
        /*07c4*/ 	.word	0x00000003
        /*07c8*/ 	.word	0x00000068
        /*07cc*/ 	.short	0x010a
        /*07ce*/ 	.byte	0xff
	.zero		1


	//   ....[109]....
        /*07d0*/ 	.word	0x0000de30
        /*07d4*/ 	.word	0x00000000
        /*07d8*/ 	.word	0x00000050
        /*07dc*/ 	.short	0x010a
        /*07de*/ 	.byte	0xff
	.zero		1


	//   ....[110]....
        /*07e0*/ 	.word	0x0000de90
        /*07e4*/ 	.word	0x00000000
        /*07e8*/ 	.word	0x00000058
        /*07ec*/ 	.short	0x010a
        /*07ee*/ 	.byte	0xff
	.zero		1


	//   ....[111]....
        /*07f0*/ 	.word	0x0000def0
        /*07f4*/ 	.word	0x00000000
        /*07f8*/ 	.word	0x00000060
        /*07fc*/ 	.short	0x010a
        /*07fe*/ 	.byte	0xff
	.zero		1


	//   ....[112]....
        /*0800*/ 	.word	0x0000df40
        /*0804*/ 	.word	0x00000000
        /*0808*/ 	.word	0x00000080
        /*080c*/ 	.short	0x010a
        /*080e*/ 	.byte	0xff
	.zero		1


	//   ....[113]....
        /*0810*/ 	.word	0x0000df90
        /*0814*/ 	.word	0x00000003
        /*0818*/ 	.word	0x00000030
        /*081c*/ 	.short	0x010a
        /*081e*/ 	.byte	0xff
	.zero		1


	//   ....[114]....
        /*0820*/ 	.word	0x0000dfe0
        /*0824*/ 	.word	0x000000ca
        /*0828*/ 	.word	0x000000a0
        /*082c*/ 	.short	0x010a
        /*082e*/ 	.byte	0xff
	.zero		1


	//----- nvinfo : EIATTR_NUM_MBARRIERS
	.align		4
.L_47:
        /*0830*/ 	.byte	0x03, 0x38
        /*0832*/ 	.short	0x001c


	//----- nvinfo : EIATTR_EXIT_INSTR_OFFSETS
	.align		4
        /*0834*/ 	.byte	0x04, 0x1c
        /*0836*/ 	.short	(.L_49 - .L_48)


	//   ....[0]....
.L_48:
        /*0838*/ 	.word	0x000023d0


	//   ....[1]....
        /*083c*/ 	.word	0x000028c0


	//   ....[2]....
        /*0840*/ 	.word	0x00002920


	//   ....[3]....
        /*0844*/ 	.word	0x00003700


	//   ....[4]....
        /*0848*/ 	.word	0x00004760


	//   ....[5]....
        /*084c*/ 	.word	0x000047a0


	//   ....[6]....
        /*0850*/ 	.word	0x0000d560


	//   ....[7]....
        /*0854*/ 	.word	0x0000d5e0


	//   ....[8]....
        /*0858*/ 	.word	0x0000d610


	//   ....[9]....
        /*085c*/ 	.word	0x0000d690


	//----- nvinfo : EIATTR_MAX_THREADS
	.align		4
.L_49:
        /*0860*/ 	.byte	0x04, 0x05
        /*0862*/ 	.short	(.L_51 - .L_50)
.L_50:
        /*0864*/ 	.word	0x00000100
        /*0868*/ 	.word	0x00000001
        /*086c*/ 	.word	0x00000001


	//----- nvinfo : EIATTR_CRS_STACK_SIZE
	.align		4
.L_51:
        /*0870*/ 	.byte	0x04, 0x1e
        /*0872*/ 	.short	(.L_53 - .L_52)
.L_52:
        /*0874*/ 	.word	0x00000000


	//----- nvinfo : EIATTR_CBANK_PARAM_SIZE
	.align		4
.L_53:
        /*0878*/ 	.byte	0x03, 0x19
        /*087a*/ 	.short	0x0800


	//----- nvinfo : EIATTR_PARAM_CBANK
	.align		4
        /*087c*/ 	.byte	0x04, 0x0a
        /*087e*/ 	.short	(.L_55 - .L_54)
	.align		4
.L_54:
        /*0880*/ 	.word	index@(.nv.constant0._ZN7cutlass13device_kernelINS_4gemm6kernel13GemmUniversalIN4cute5tupleIJiiiiEEENS1_10collective13CollectiveMmaINS1_35MainloopSm100TmaUmmaWarpSpecializedILi3ELi2ELi2ENS5_IJNS4_1CILi1EEESB_SB_EEEEENS5_IJNSA_ILi128EEENSA_ILi256EEENSA_ILi64EEEEEENS_10bfloat16_tENS5_IJlSB_lEEESI_SJ_NS4_8TiledMMAINS4_8MMA_AtomIJNS4_20SM100_MMA_F16BF16_SSISI_SI_fLi128ELi256ELNS4_4UMMA5MajorE0ELSO_0ELNSN_7ScaleInE0ELSP_0EEEEEENS4_6LayoutISC_NS5_IJNSA_ILi0EEEST_ST_EEEEENS5_IJNS4_10UnderscoreESW_SW_EEEEENS4_13SM90_TMA_LOADENS4_14ComposedLayoutINS4_7SwizzleILi3ELi4ELi3EEENS4_18smem_ptr_flag_bitsILi16EEENSS_INS5_IJNSA_ILi8EEESG_EEENS5_IJSG_SB_EEEEEEEvNS4_8identityESZ_S19_vS1A_EENS_8epilogue10collective18CollectiveEpilogueINS1C_23Sm100TmaWarpSpecializedILi4ELi2ELi64ELb1ELb0EEEJSH_NS5_IJNSS_ISE_SB_EENSS_ISG_SB_EEEEESI_SJ_SI_SJ_NS1C_6fusion15FusionCallbacksIS1G_NS1K_13LinCombEltActINS1C_6thread4GELUESI_fSI_fLNS_15FloatRoundStyleE2EEESH_S1J_JEEENS4_5SM1004TMEM4LOAD26SM100_TMEM_LOAD_32dp32b64xESZ_S19_NS4_39AutoVectorizingCopyWithAssumedAlignmentILi128EEENS4_14SM90_TMA_STOREES19_S1X_S1X_EEEvvEEEEvNT_6ParamsE)
        /*0884*/ 	.short	0x0380
        /*0886*/ 	.short	0x0800


	//----- nvinfo : EIATTR_SW_WAR
	.align		4
.L_55:
        /*0888*/ 	.byte	0x04, 0x36
        /*088a*/ 	.short	(.L_57 - .L_56)
.L_56:
        /*088c*/ 	.word	0x00000008
.L_57:


//--------------------- .nv.callgraph             --------------------------
	.section	.nv.callgraph,"",@"SHT_CUDA_CALLGRAPH"
	.align	4
	.sectionentsize	8
	.align		4
        /*0000*/ 	.word	0x00000000
	.align		4
        /*0004*/ 	.word	0xffffffff
	.align		4
        /*0008*/ 	.word	index@(_ZN7cutlass13device_kernelINS_4gemm6kernel13GemmUniversalIN4cute5tupleIJiiiiEEENS1_10collective13CollectiveMmaINS1_35MainloopSm100TmaUmmaWarpSpecializedILi3ELi2ELi2ENS5_IJNS4_1CILi1EEESB_SB_EEEEENS5_IJNSA_ILi128EEENSA_ILi256EEENSA_ILi64EEEEEENS_10bfloat16_tENS5_IJlSB_lEEESI_SJ_NS4_8TiledMMAINS4_8MMA_AtomIJNS4_20SM100_MMA_F16BF16_SSISI_SI_fLi128ELi256ELNS4_4UMMA5MajorE0ELSO_0ELNSN_7ScaleInE0ELSP_0EEEEEENS4_6LayoutISC_NS5_IJNSA_ILi0EEEST_ST_EEEEENS5_IJNS4_10UnderscoreESW_SW_EEEEENS4_13SM90_TMA_LOADENS4_14ComposedLayoutINS4_7SwizzleILi3ELi4ELi3EEENS4_18smem_ptr_flag_bitsILi16EEENSS_INS5_IJNSA_ILi8EEESG_EEENS5_IJSG_SB_EEEEEEEvNS4_8identityESZ_S19_vS1A_EENS_8epilogue10collective18CollectiveEpilogueINS1C_23Sm100TmaWarpSpecializedILi4ELi2ELi64ELb1ELb0EEEJSH_NS5_IJNSS_ISE_SB_EENSS_ISG_SB_EEEEESI_SJ_SI_SJ_NS1C_6fusion15FusionCallbacksIS1G_NS1K_13LinCombEltActINS1C_6thread4GELUESI_fSI_fLNS_15FloatRoundStyleE2EEESH_S1J_JEEENS4_5SM1004TMEM4LOAD26SM100_TMEM_LOAD_32dp32b64xESZ_S19_NS4_39AutoVectorizingCopyWithAssumedAlignmentILi128EEENS4_14SM90_TMA_STOREES19_S1X_S1X_EEEvvEEEEvNT_6ParamsE)
	.align		4
        /*000c*/ 	.word	index@(__assertfail)
	.align		4
        /*0010*/ 	.word	0x00000000
	.align		4
        /*0014*/ 	.word	0xfffffffe
	.align		4
        /*0018*/ 	.word	0x00000000
	.align		4
        /*001c*/ 	.word	0xfffffffd
	.align		4
        /*0020*/ 	.word	0x00000000
	.align		4
        /*0024*/ 	.word	0xfffffffc


//--------------------- .nv.constant4             --------------------------
	.section	.nv.constant4,"a",@progbits
	.align	8
	.align		8
.nv.constant4:
        /*0000*/ 	.dword	__assertfail
	.align		8
        /*0008*/ 	.dword	__unnamed_1
	.align		8
        /*0010*/ 	.dword	__unnamed_2
	.align		8
        /*0018*/ 	.dword	_ZN39_INTERNAL_7ac4f999_4_k_cu_8038f84a_35764cuda3std3__45__cpo5beginE
	.align		8
        /*0020*/ 	.dword	_ZN39_INTERNAL_7ac4f999_4_k_cu_8038f84a_35764cuda3std3__45__cpo3endE
	.align		8
        /*0028*/ 	.dword	_ZN39_INTERNAL_7ac4f999_4_k_cu_8038f84a_35764cuda3std3__45__cpo6cbeginE
	.align		8
        /*0030*/ 	.dword	_ZN39_INTERNAL_7ac4f999_4_k_cu_8038f84a_35764cuda3std3__45__cpo4cendE
	.align		8
        /*0038*/ 	.dword	_ZN39_INTERNAL_7ac4f999_4_k_cu_8038f84a_35764cuda3std3__441_GLOBAL__N__7ac4f999_4_k_cu_8038f84a_35766ignoreE
	.align		8
        /*0040*/ 	.dword	_ZN39_INTERNAL_7ac4f999_4_k_cu_8038f84a_35764cuda3std3__419piecewise_constructE
	.align		8
        /*0048*/ 	.dword	_ZN39_INTERNAL_7ac4f999_4_k_cu_8038f84a_35764cuda3std3__48in_placeE
	.align		8
        /*0050*/ 	.dword	_ZN39_INTERNAL_7ac4f999_4_k_cu_8038f84a_35764cuda3std6ranges3__45__cpo4swapE
	.align		8
        /*0058*/ 	.dword	_ZN39_INTERNAL_7ac4f999_4_k_cu_8038f84a_35764cuda3std6ranges3__45__cpo9iter_moveE
	.align		8
        /*0060*/ 	.dword	_ZN39_INTERNAL_7ac4f999_4_k_cu_8038f84a_35764cute7productE
	.align		8
        /*0068*/ 	.dword	_ZN39_INTERNAL_7ac4f999_4_k_cu_8038f84a_35764cute1_E
	.align		8
        /*0070*/ 	.dword	$str$25
	.align		8
        /*0078*/ 	.dword	$str$26
	.align		8
        /*0080*/ 	.dword	$str$27
	.align		8
        /*0088*/ 	.dword	$str$28


//--------------------- .text._ZN7cutlass13device_kernelINS_4gemm6kernel13GemmUniversalIN4cute5tupleIJiiiiEEENS1_10collective13CollectiveMmaINS1_35MainloopSm100TmaUmmaWarpSpecializedILi3ELi2ELi2ENS5_IJNS4_1CILi1EEESB_SB_EEEEENS5_IJNSA_ILi128EEENSA_ILi256EEENSA_ILi64EEEEEENS_10bfloat16_tENS5_IJlSB_lEEESI_SJ_NS4_8TiledMMAINS4_8MMA_AtomIJNS4_20SM100_MMA_F16BF16_SSISI_SI_fLi128ELi256ELNS4_4UMMA5MajorE0ELSO_0ELNSN_7ScaleInE0ELSP_0EEEEEENS4_6LayoutISC_NS5_IJNSA_ILi0EEEST_ST_EEEEENS5_IJNS4_10UnderscoreESW_SW_EEEEENS4_13SM90_TMA_LOADENS4_14ComposedLayoutINS4_7SwizzleILi3ELi4ELi3EEENS4_18smem_ptr_flag_bitsILi16EEENSS_INS5_IJNSA_ILi8EEESG_EEENS5_IJSG_SB_EEEEEEEvNS4_8identityESZ_S19_vS1A_EENS_8epilogue10collective18CollectiveEpilogueINS1C_23Sm100TmaWarpSpecializedILi4ELi2ELi64ELb1ELb0EEEJSH_NS5_IJNSS_ISE_SB_EENSS_ISG_SB_EEEEESI_SJ_SI_SJ_NS1C_6fusion15FusionCallbacksIS1G_NS1K_13LinCombEltActINS1C_6thread4GELUESI_fSI_fLNS_15FloatRoundStyleE2EEESH_S1J_JEEENS4_5SM1004TMEM4LOAD26SM100_TMEM_LOAD_32dp32b64xESZ_S19_NS4_39AutoVectorizingCopyWithAssumedAlignmentILi128EEENS4_14SM90_TMA_STOREES19_S1X_S1X_EEEvvEEEEvNT_6ParamsE --------------------------
	.section	.text._ZN7cutlass13device_kernelINS_4gemm6kernel13GemmUniversalIN4cute5tupleIJiiiiEEENS1_10collective13CollectiveMmaINS1_35MainloopSm100TmaUmmaWarpSpecializedILi3ELi2ELi2ENS5_IJNS4_1CILi1EEESB_SB_EEEEENS5_IJNSA_ILi128EEENSA_ILi256EEENSA_ILi64EEEEEENS_10bfloat16_tENS5_IJlSB_lEEESI_SJ_NS4_8TiledMMAINS4_8MMA_AtomIJNS4_20SM100_MMA_F16BF16_SSISI_SI_fLi128ELi256ELNS4_4UMMA5MajorE0ELSO_0ELNSN_7ScaleInE0ELSP_0EEEEEENS4_6LayoutISC_NS5_IJNSA_ILi0EEEST_ST_EEEEENS5_IJNS4_10UnderscoreESW_SW_EEEEENS4_13SM90_TMA_LOADENS4_14ComposedLayoutINS4_7SwizzleILi3ELi4ELi3EEENS4_18smem_ptr_flag_bitsILi16EEENSS_INS5_IJNSA_ILi8EEESG_EEENS5_IJSG_SB_EEEEEEEvNS4_8identityESZ_S19_vS1A_EENS_8epilogue10collective18CollectiveEpilogueINS1C_23Sm100TmaWarpSpecializedILi4ELi2ELi64ELb1ELb0EEEJSH_NS5_IJNSS_ISE_SB_EENSS_ISG_SB_EEEEESI_SJ_SI_SJ_NS1C_6fusion15FusionCallbacksIS1G_NS1K_13LinCombEltActINS1C_6thread4GELUESI_fSI_fLNS_15FloatRoundStyleE2EEESH_S1J_JEEENS4_5SM1004TMEM4LOAD26SM100_TMEM_LOAD_32dp32b64xESZ_S19_NS4_39AutoVectorizingCopyWithAssumedAlignmentILi128EEENS4_14SM90_TMA_STOREES19_S1X_S1X_EEEvvEEEEvNT_6ParamsE,"ax",@progbits
	.align	128
.text._ZN7cutlass13device_kernelINS_4gemm6kernel13GemmUniversalIN4cute5tupleIJiiiiEEENS1_10collective13CollectiveMmaINS1_35MainloopSm100TmaUmmaWarpSpecializedILi3ELi2ELi2ENS5_IJNS4_1CILi1EEESB_SB_EEEEENS5_IJNSA_ILi128EEENSA_ILi256EEENSA_ILi64EEEEEENS_10bfloat16_tENS5_IJlSB_lEEESI_SJ_NS4_8TiledMMAINS4_8MMA_AtomIJNS4_20SM100_MMA_F16BF16_SSISI_SI_fLi128ELi256ELNS4_4UMMA5MajorE0ELSO_0ELNSN_7ScaleInE0ELSP_0EEEEEENS4_6LayoutISC_NS5_IJNSA_ILi0EEEST_ST_EEEEENS5_IJNS4_10UnderscoreESW_SW_EEEEENS4_13SM90_TMA_LOADENS4_14ComposedLayoutINS4_7SwizzleILi3ELi4ELi3EEENS4_18smem_ptr_flag_bitsILi16EEENSS_INS5_IJNSA_ILi8EEESG_EEENS5_IJSG_SB_EEEEEEEvNS4_8identityESZ_S19_vS1A_EENS_8epilogue10collective18CollectiveEpilogueINS1C_23Sm100TmaWarpSpecializedILi4ELi2ELi64ELb1ELb0EEEJSH_NS5_IJNSS_ISE_SB_EENSS_ISG_SB_EEEEESI_SJ_SI_SJ_NS1C_6fusion15FusionCallbacksIS1G_NS1K_13LinCombEltActINS1C_6thread4GELUESI_fSI_fLNS_15FloatRoundStyleE2EEESH_S1J_JEEENS4_5SM1004TMEM4LOAD26SM100_TMEM_LOAD_32dp32b64xESZ_S19_NS4_39AutoVectorizingCopyWithAssumedAlignmentILi128EEENS4_14SM90_TMA_STOREES19_S1X_S1X_EEEvvEEEEvNT_6ParamsE:
        .type           _ZN7cutlass13device_kernelINS_4gemm6kernel13GemmUniversalIN4cute5tupleIJiiiiEEENS1_10collective13CollectiveMmaINS1_35MainloopSm100TmaUmmaWarpSpecializedILi3ELi2ELi2ENS5_IJNS4_1CILi1EEESB_SB_EEEEENS5_IJNSA_ILi128EEENSA_ILi256EEENSA_ILi64EEEEEENS_10bfloat16_tENS5_IJlSB_lEEESI_SJ_NS4_8TiledMMAINS4_8MMA_AtomIJNS4_20SM100_MMA_F16BF16_SSISI_SI_fLi128ELi256ELNS4_4UMMA5MajorE0ELSO_0ELNSN_7ScaleInE0ELSP_0EEEEEENS4_6LayoutISC_NS5_IJNSA_ILi0EEEST_ST_EEEEENS5_IJNS4_10UnderscoreESW_SW_EEEEENS4_13SM90_TMA_LOADENS4_14ComposedLayoutINS4_7SwizzleILi3ELi4ELi3EEENS4_18smem_ptr_flag_bitsILi16EEENSS_INS5_IJNSA_ILi8EEESG_EEENS5_IJSG_SB_EEEEEEEvNS4_8identityESZ_S19_vS1A_EENS_8epilogue10collective18CollectiveEpilogueINS1C_23Sm100TmaWarpSpecializedILi4ELi2ELi64ELb1ELb0EEEJSH_NS5_IJNSS_ISE_SB_EENSS_ISG_SB_EEEEESI_SJ_SI_SJ_NS1C_6fusion15FusionCallbacksIS1G_NS1K_13LinCombEltActINS1C_6thread4GELUESI_fSI_fLNS_15FloatRoundStyleE2EEESH_S1J_JEEENS4_5SM1004TMEM4LOAD26SM100_TMEM_LOAD_32dp32b64xESZ_S19_NS4_39AutoVectorizingCopyWithAssumedAlignmentILi128EEENS4_14SM90_TMA_STOREES19_S1X_S1X_EEEvvEEEEvNT_6ParamsE,@function
        .size           _ZN7cutlass13device_kernelINS_4gemm6kernel13GemmUniversalIN4cute5tupleIJiiiiEEENS1_10collective13CollectiveMmaINS1_35MainloopSm100TmaUmmaWarpSpecializedILi3ELi2ELi2ENS5_IJNS4_1CILi1EEESB_SB_EEEEENS5_IJNSA_ILi128EEENSA_ILi256EEENSA_ILi64EEEEEENS_10bfloat16_tENS5_IJlSB_lEEESI_SJ_NS4_8TiledMMAINS4_8MMA_AtomIJNS4_20SM100_MMA_F16BF16_SSISI_SI_fLi128ELi256ELNS4_4UMMA5MajorE0ELSO_0ELNSN_7ScaleInE0ELSP_0EEEEEENS4_6LayoutISC_NS5_IJNSA_ILi0EEEST_ST_EEEEENS5_IJNS4_10UnderscoreESW_SW_EEEEENS4_13SM90_TMA_LOADENS4_14ComposedLayoutINS4_7SwizzleILi3ELi4ELi3EEENS4_18smem_ptr_flag_bitsILi16EEENSS_INS5_IJNSA_ILi8EEESG_EEENS5_IJSG_SB_EEEEEEEvNS4_8identityESZ_S19_vS1A_EENS_8epilogue10collective18CollectiveEpilogueINS1C_23Sm100TmaWarpSpecializedILi4ELi2ELi64ELb1ELb0EEEJSH_NS5_IJNSS_ISE_SB_EENSS_ISG_SB_EEEEESI_SJ_SI_SJ_NS1C_6fusion15FusionCallbacksIS1G_NS1K_13LinCombEltActINS1C_6thread4GELUESI_fSI_fLNS_15FloatRoundStyleE2EEESH_S1J_JEEENS4_5SM1004TMEM4LOAD26SM100_TMEM_LOAD_32dp32b64xESZ_S19_NS4_39AutoVectorizingCopyWithAssumedAlignmentILi128EEENS4_14SM90_TMA_STOREES19_S1X_S1X_EEEvvEEEEvNT_6ParamsE,(.L_x_151 - _ZN7cutlass13device_kernelINS_4gemm6kernel13GemmUniversalIN4cute5tupleIJiiiiEEENS1_10collective13CollectiveMmaINS1_35MainloopSm100TmaUmmaWarpSpecializedILi3ELi2ELi2ENS5_IJNS4_1CILi1EEESB_SB_EEEEENS5_IJNSA_ILi128EEENSA_ILi256EEENSA_ILi64EEEEEENS_10bfloat16_tENS5_IJlSB_lEEESI_SJ_NS4_8TiledMMAINS4_8MMA_AtomIJNS4_20SM100_MMA_F16BF16_SSISI_SI_fLi128ELi256ELNS4_4UMMA5MajorE0ELSO_0ELNSN_7ScaleInE0ELSP_0EEEEEENS4_6LayoutISC_NS5_IJNSA_ILi0EEEST_ST_EEEEENS5_IJNS4_10UnderscoreESW_SW_EEEEENS4_13SM90_TMA_LOADENS4_14ComposedLayoutINS4_7SwizzleILi3ELi4ELi3EEENS4_18smem_ptr_flag_bitsILi16EEENSS_INS5_IJNSA_ILi8EEESG_EEENS5_IJSG_SB_EEEEEEEvNS4_8identityESZ_S19_vS1A_EENS_8epilogue10collective18CollectiveEpilogueINS1C_23Sm100TmaWarpSpecializedILi4ELi2ELi64ELb1ELb0EEEJSH_NS5_IJNSS_ISE_SB_EENSS_ISG_SB_EEEEESI_SJ_SI_SJ_NS1C_6fusion15FusionCallbacksIS1G_NS1K_13LinCombEltActINS1C_6thread4GELUESI_fSI_fLNS_15FloatRoundStyleE2EEESH_S1J_JEEENS4_5SM1004TMEM4LOAD26SM100_TMEM_LOAD_32dp32b64xESZ_S19_NS4_39AutoVectorizingCopyWithAssumedAlignmentILi128EEENS4_14SM90_TMA_STOREES19_S1X_S1X_EEEvvEEEEvNT_6ParamsE)
        .other          _ZN7cutlass13device_kernelINS_4gemm6kernel13GemmUniversalIN4cute5tupleIJiiiiEEENS1_10collective13CollectiveMmaINS1_35MainloopSm100TmaUmmaWarpSpecializedILi3ELi2ELi2ENS5_IJNS4_1CILi1EEESB_SB_EEEEENS5_IJNSA_ILi128EEENSA_ILi256EEENSA_ILi64EEEEEENS_10bfloat16_tENS5_IJlSB_lEEESI_SJ_NS4_8TiledMMAINS4_8MMA_AtomIJNS4_20SM100_MMA_F16BF16_SSISI_SI_fLi128ELi256ELNS4_4UMMA5MajorE0ELSO_0ELNSN_7ScaleInE0ELSP_0EEEEEENS4_6LayoutISC_NS5_IJNSA_ILi0EEEST_ST_EEEEENS5_IJNS4_10UnderscoreESW_SW_EEEEENS4_13SM90_TMA_LOADENS4_14ComposedLayoutINS4_7SwizzleILi3ELi4ELi3EEENS4_18smem_ptr_flag_bitsILi16EEENSS_INS5_IJNSA_ILi8EEESG_EEENS5_IJSG_SB_EEEEEEEvNS4_8identityESZ_S19_vS1A_EENS_8epilogue10collective18CollectiveEpilogueINS1C_23Sm100TmaWarpSpecializedILi4ELi2ELi64ELb1ELb0EEEJSH_NS5_IJNSS_ISE_SB_EENSS_ISG_SB_EEEEESI_SJ_SI_SJ_NS1C_6fusion15FusionCallbacksIS1G_NS1K_13LinCombEltActINS1C_6thread4GELUESI_fSI_fLNS_15FloatRoundStyleE2EEESH_S1J_JEEENS4_5SM1004TMEM4LOAD26SM100_TMEM_LOAD_32dp32b64xESZ_S19_NS4_39AutoVectorizingCopyWithAssumedAlignmentILi128EEENS4_14SM90_TMA_STOREES19_S1X_S1X_EEEvvEEEEvNT_6ParamsE,@"STO_CUDA_ENTRY STV_DEFAULT"
_ZN7cutlass13device_kernelINS_4gemm6kernel13GemmUniversalIN4cute5tupleIJiiiiEEENS1_10collective13CollectiveMmaINS1_35MainloopSm100TmaUmmaWarpSpecializedILi3ELi2ELi2ENS5_IJNS4_1CILi1EEESB_SB_EEEEENS5_IJNSA_ILi128EEENSA_ILi256EEENSA_ILi64EEEEEENS_10bfloat16_tENS5_IJlSB_lEEESI_SJ_NS4_8TiledMMAINS4_8MMA_AtomIJNS4_20SM100_MMA_F16BF16_SSISI_SI_fLi128ELi256ELNS4_4UMMA5MajorE0ELSO_0ELNSN_7ScaleInE0ELSP_0EEEEEENS4_6LayoutISC_NS5_IJNSA_ILi0EEEST_ST_EEEEENS5_IJNS4_10UnderscoreESW_SW_EEEEENS4_13SM90_TMA_LOADENS4_14ComposedLayoutINS4_7SwizzleILi3ELi4ELi3EEENS4_18smem_ptr_flag_bitsILi16EEENSS_INS5_IJNSA_ILi8EEESG_EEENS5_IJSG_SB_EEEEEEEvNS4_8identityESZ_S19_vS1A_EENS_8epilogue10collective18CollectiveEpilogueINS1C_23Sm100TmaWarpSpecializedILi4ELi2ELi64ELb1ELb0EEEJSH_NS5_IJNSS_ISE_SB_EENSS_ISG_SB_EEEEESI_SJ_SI_SJ_NS1C_6fusion15FusionCallbacksIS1G_NS1K_13LinCombEltActINS1C_6thread4GELUESI_fSI_fLNS_15FloatRoundStyleE2EEESH_S1J_JEEENS4_5SM1004TMEM4LOAD26SM100_TMEM_LOAD_32dp32b64xESZ_S19_NS4_39AutoVectorizingCopyWithAssumedAlignmentILi128EEENS4_14SM90_TMA_STOREES19_S1X_S1X_EEEvvEEEEvNT_6ParamsE:
[----:B------:R-:W1:Y:S01]  /*0000*/  LDC R1, c[0x0][0x37c] ;  /* 0x0000df00ff017b82 */ /* 0x000e620000000800 */
[----:B------:R-:W2:Y:S01]  /*0010*/  S2R R197, SR_TID.X ;  /* 0x0000000000c57919 */ /* 0x000ea20000002100 */
[----:B------:R-:W3:Y:S01]  /*0020*/  LDCU.64 UR6, c[0x0][0x890] ;  /* 0x00011200ff0677ac */ /* 0x000ee20008000a00 */
[----:B------:R-:W-:Y:S02]  /*0030*/  PRMT R175, RZ, 0x7610, R175 ;  /* 0x00007610ffaf7816 */ /* 0x000fe400000000af */
[----:B------:R-:W-:Y:S01]  /*0040*/  ELECT P5, URZ, PT ;  /* 0x0000000000ff782f */ /* 0x000fe200038a0000 */
[----:B------:R-:W4:Y:S01]  /*0050*/  LDCU.64 UR38, c[0x0][0x358] ;  /* 0x00006b00ff2677ac */ /* 0x000f220008000a00 */
[----:B---3--:R-:W-:-:S04]  /*0060*/  UISETP.NE.U32.AND UP2, UPT, UR6, URZ, UPT ;  /* 0x000000ff0600728c */ /* 0x008fc8000bf45070 */
[----:B------:R-:W-:Y:S01]  /*0070*/  UISETP.NE.AND.EX UP2, UPT, UR7, URZ, UPT, UP2 ;  /* 0x000000ff0700728c */ /* 0x000fe2000bf45320 */
[----:B--2---:R-:W-:-:S05]  /*0080*/  SHF.R.U32.HI R198, RZ, 0x5, R197 ;  /* 0x00000005ffc67819 */ /* 0x004fca00000116c5 */
[----:B------:R-:W2:Y:S02]  /*0090*/  SHFL.IDX PT, R0, R198, RZ, 0x1f ;  /* 0x00001fffc6007589 */ /* 0x000ea400000e0000 */
[----:B--2---:R-:W-:Y:S01]  /*00a0*/  R2UR UR8, R0 ;  /* 0x00000000000872ca */ /* 0x004fe200000e0000 */
[----:B-1--4-:R-:W-:Y:S05]  /*00b0*/  BRA.U UP2, `(.L_x_0) ;  /* 0x00000001022c7547 */ /* 0x012fea000b800000 */
[----:B------:R-:W1:Y:S02]  /*00c0*/  LDCU.64 UR4, c[0x0][0x888] ;  /* 0x00011100ff0477ac */ /* 0x000e640008000a00 */
[----:B-1----:R-:W-:-:S04]  /*00d0*/  UISETP.NE.U32.AND UP0, UPT, UR4, URZ, UPT ;  /* 0x000000ff0400728c */ /* 0x002fc8000bf05070 */
[----:B------:R-:W-:-:S09]  /*00e0*/  UISETP.NE.AND.EX UP0, UPT, UR5, URZ, UPT, UP0 ;  /* 0x000000ff0500728c */ /* 0x000fd2000bf05300 */
[----:B------:R-:W-:Y:S05]  /*00f0*/  BRA.U !UP0, `(.L_x_1) ;  /* 0x0000000108107547 */ /* 0x000fea000b800000 */
[----:B------:R-:W1:Y:S02]  /*0100*/  LDC.64 R2, c[0x0][0x888] ;  /* 0x00022200ff027b82 */ /* 0x000e640000000a00 */
[----:B-1----:R1:W5:Y:S01]  /*0110*/  LDG.E R139, desc[UR38][R2.64] ;  /* 0x00000026028b7981 */ /* 0x002362000c1e1900 */
[----:B------:R-:W-:Y:S01]  /*0120*/  HFMA2 R175, -RZ, RZ, 0, 5.9604644775390625e-08 ;  /* 0x00000001ffaf7431 */ /* 0x000fe200000001ff */
[----:B------:R-:W-:Y:S05]  /*0130*/  BRA `(.L_x_0) ;  /* 0x00000000000c7947 */ /* 0x000fea0003800000 */
.L_x_1:
[----:B------:R-:W1:Y:S01]  /*0140*/  LDCU UR4, c[0x0][0x880] ;  /* 0x00011000ff0477ac */ /* 0x000e620008000800 */
[----:B------:R-:W-:Y:S01]  /*0150*/  HFMA2 R175, -RZ, RZ, 0, 5.9604644775390625e-08 ;  /* 0x00000001ffaf7431 */ /* 0x000fe200000001ff */
[----:B-1----:R-:W-:-:S07]  /*0160*/  MOV R139, UR4 ;  /* 0x00000004008b7c02 */ /* 0x002fce0008000f00 */
.L_x_0:
[----:B------:R-:W2:Y:S02]  /*0170*/  LDCU.64 UR4, c[0x0][0x8b0] ;  /* 0x00011600ff0477ac */ /* 0x000ea40008000a00 */
[----:B--2---:R-:W-:-:S04]  /*0180*/  UISETP.NE.U32.AND UP0, UPT, UR4, URZ, UPT ;  /* 0x000000ff0400728c */ /* 0x004fc8000bf05070 */
[----:B------:R-:W-:-:S09]  /*0190*/  UISETP.NE.AND.EX UP0, UPT, UR5, URZ, UPT, UP0 ;  /* 0x000000ff0500728c */ /* 0x000fd2000bf05300 */
[----:B------:R-:W-:Y:S05]  /*01a0*/  BRA.U UP0, `(.L_x_2) ;  /* 0x0000000100247547 */ /* 0x000fea000b800000 */
[----:B------:R-:W2:Y:S02]  /*01b0*/  LDCU.64 UR4, c[0x0][0x8a8] ;  /* 0x00011500ff0477ac */ /* 0x000ea40008000a00 */
[----:B--2---:R-:W-:-:S04]  /*01c0*/  UISETP.NE.U32.AND UP0, UPT, UR4, URZ, UPT ;  /* 0x000000ff0400728c */ /* 0x004fc8000bf05070 */
[----:B------:R-:W-:-:S09]  /*01d0*/  UISETP.NE.AND.EX UP0, UPT, UR5, URZ, UPT, UP0 ;  /* 0x000000ff0500728c */ /* 0x000fd2000bf05300 */
[----:B------:R-:W-:Y:S05]  /*01e0*/  BRA.U !UP0, `(.L_x_3) ;  /* 0x00000001080c7547 */ /* 0x000fea000b800000 */
[----:B------:R-:W2:Y:S02]  /*01f0*/  LDC.64 R128, c[0x0][0x8a8] ;  /* 0x00022a00ff807b82 */ /* 0x000ea40000000a00 */
[----:B--2---:R2:W5:Y:S01]  /*0200*/  LDG.E R128, desc[UR38][R128.64] ;  /* 0x0000002680807981 */ /* 0x004562000c1e1900 */
[----:B------:R-:W-:Y:S05]  /*0210*/  BRA `(.L_x_2) ;  /* 0x0000000000087947 */ /* 0x000fea0003800000 */
.L_x_3:
[----:B------:R-:W2:Y:S02]  /*0220*/  LDCU UR4, c[0x0][0x8a0] ;  /* 0x00011400ff0477ac */ /* 0x000ea40008000800 */
[----:B--2---:R-:W-:Y:S02]  /*0230*/  MOV R128, UR4 ;  /* 0x0000000400807c02 */ /* 0x004fe40008000f00 */
.L_x_2:
[----:B------:R-:W-:Y:S01]  /*0240*/  IMAD.U32 R0, RZ, RZ, UR8 ;  /* 0x00000008ff007e24 */ /* 0x000fe2000f8e00ff */
[----:B------:R-:W-:Y:S04]  /*0250*/  BSSY.RECONVERGENT B0, `(.L_x_4) ;  /* 0x000000c000007945 */ /* 0x000fe80003800200 */
[C---:B------:R-:W-:Y:S02]  /*0260*/  ISETP.NE.OR P1, PT, R0.reuse, 0x1, !P5 ;  /* 0x000000010000780c */ /* 0x040fe40006f25670 */
[----:B------:R-:W-:-:S11]  /*0270*/  ISETP.NE.OR P0, PT, R0, 0x3, !P5 ;  /* 0x000000030000780c */ /* 0x000fd60006f05670 */
[----:B------:R-:W-:Y:S05]  /*0280*/  @P1 BRA `(.L_x_5) ;  /* 0x0000000000201947 */ /* 0x000fea0003800000 */
[----:B------:R-:W3:Y:S02]  /*0290*/  LDCU.64 UR4, c[0x0][0x348] ;  /* 0x00006900ff0477ac */ /* 0x000ee40008000a00 */
[----:B---3--:R-:W-:Y:S02]  /*02a0*/  UIADD3 UR10, UP1, UPT, UR4, 0x80, URZ ;  /* 0x00000080040a7890 */ /* 0x008fe4000ff3e0ff */
[----:B------:R-:W-:Y:S02]  /*02b0*/  UIADD3 UR4, UP0, UPT, UR4, 0x180, URZ ;  /* 0x0000018004047890 */ /* 0x000fe4000ff1e0ff */
[----:B------:R-:W-:Y:S02]  /*02c0*/  UIADD3.X UR11, UPT, UPT, URZ, UR5, URZ, UP1, !UPT ;  /* 0x00000005ff0b7290 */ /* 0x000fe40008ffe4ff */
[----:B------:R-:W-:-:S07]  /*02d0*/  UIADD3.X UR5, UPT, UPT, URZ, UR5, URZ, UP0, !UPT ;  /* 0x00000005ff057290 */ /* 0x000fce00087fe4ff */
[----:B------:R3:W-:Y:S02]  /*02e0*/  UTMACCTL.PF [UR10] ;  /* 0x000000000a0079b9 */ /* 0x0007e40008040000 */
[----:B------:R3:W-:Y:S02]  /*02f0*/  UTMACCTL.PF [UR4] ;  /* 0x00000000040079b9 */ /* 0x0007e40008040000 */
[----:B---3--:R-:W-:Y:S01]  /*0300*/  NOP ;  /* 0x0000000000007918 */ /* 0x008fe20000000000 */
.L_x_5:
[----:B------:R-:W-:Y:S05]  /*0310*/  BSYNC.RECONVERGENT B0 ;  /* 0x0000000000007941 */ /* 0x000fea0003800200 */
.L_x_4:
[----:B------:R-:W-:Y:S04]  /*0320*/  BSSY.RECONVERGENT B0, `(.L_x_6) ;  /* 0x000000a000007945 */ /* 0x000fe80003800200 */
        /* <DEDUP_REMOVED lines=9> */
.L_x_7:
[----:B------:R-:W-:Y:S05]  /*03c0*/  BSYNC.RECONVERGENT B0 ;  /* 0x0000000000007941 */ /* 0x000fea0003800200 */
.L_x_6:
[----:B------:R-:W3:Y:S01]  /*03d0*/  LDCU.64 UR4, c[0x0][0x888] ;  /* 0x00011100ff0477ac */ /* 0x000ee20008000a00 */
[----:B------:R-:W-:Y:S02]  /*03e0*/  UISETP.EQ.U32.AND UP0, UPT, UR6, URZ, UPT ;  /* 0x000000ff0600728c */ /* 0x000fe4000bf02070 */
[----:B------:R-:W-:Y:S02]  /*03f0*/  UPLOP3.LUT UP3, UPT, UPT, UPT, UPT, 0x40, 0x4 ;  /* 0x000000000004789c */ /* 0x000fe40003f6e870 */
[----:B---3--:R-:W-:-:S04]  /*0400*/  UISETP.NE.U32.AND UP1, UPT, UR4, URZ, UPT ;  /* 0x000000ff0400728c */ /* 0x008fc8000bf25070 */
[----:B------:R-:W-:-:S04]  /*0410*/  UISETP.NE.AND.EX UP1, UPT, UR5, URZ, UPT, UP1 ;  /* 0x000000ff0500728c */ /* 0x000fc8000bf25310 */
[----:B------:R-:W-:-:S04]  /*0420*/  UISETP.EQ.OR.EX UP4, UPT, UR7, URZ, !UP1, UP0 ;  /* 0x000000ff0700728c */ /* 0x000fc8000cf82700 */
[----:B------:R-:W-:-:S05]  /*0430*/  UP2UR UR45, UPR, URZ, 0x10 ;  /* 0x00000010ff2d7883 */ /* 0x000fca0008000000 */
[----:B------:R-:W-:Y:S07]  /*0440*/  BRA.U !UP4, `(.L_x_8) ;  /* 0x000000010c147547 */ /* 0x000fee000b800000 */
[----:B------:R-:W-:Y:S01]  /*0450*/  PLOP3.LUT P1, PT, PT, PT, UP2, 0x80, 0x8 ;  /* 0x000000000008781c */ /* 0x000fe20003f2f028 */
[----:B------:R-:W-:-:S12]  /*0460*/  UPLOP3.LUT UP3, UPT, UPT, UPT, UP1, 0x40, 0x4 ;  /* 0x000000000004789c */ /* 0x000fd80003f6e810 */
[----:B-----5:R-:W-:-:S13]  /*0470*/  @!P1 FSETP.EQ.AND P0, PT, R139, RZ, PT ;  /* 0x000000ff8b00920b */ /* 0x020fda0003f02000 */
[----:B------:R-:W-:Y:S01]  /*0480*/  @!P1 VOTEU.ANY UP0, P0 ;  /* 0x0000000000ff9886 */ /* 0x000fe20000000100 */
[----:B------:R-:W-:-:S11]  /*0490*/  @!UP2 UPLOP3.LUT UP3, UPT, UPT, UPT, UP0, 0x80, 0x8 ;  /* 0x000000000008a89c */ /* 0x000fd60003f6f000 */
.L_x_8:
[----:B-1----:R-:W1:Y:S01]  /*04a0*/  SHFL.IDX PT, R2, R198, RZ, 0x1f ;  /* 0x00001fffc6027589 */ /* 0x002e6200000e0000 */
[----:B------:R-:W-:-:S04]  /*04b0*/  UISETP.NE.AND UP0, UPT, UR8, 0x2, UPT ;  /* 0x000000020800788c */ /* 0x000fc8000bf05270 */
[----:B------:R-:W-:Y:S01]  /*04c0*/  USEL UR6, URZ, 0x1, UP0 ;  /* 0x00000001ff067887 */ /* 0x000fe20008000000 */
[----:B-1----:R-:W-:-:S13]  /*04d0*/  ISETP.NE.AND P0, PT, R2, RZ, PT ;  /* 0x000000ff0200720c */ /* 0x002fda0003f05270 */
[----:B------:R-:W-:Y:S05]  /*04e0*/  @P0 BRA `(.L_x_9) ;  /* 0x0000000000400947 */ /* 0x000fea0003800000 */
[----:B------:R-:W1:Y:S01]  /*04f0*/  S2UR UR5, SR_CgaCtaId ;  /* 0x00000000000579c3 */ /* 0x000e620000008800 */
[----:B------:R-:W-:Y:S01]  /*0500*/  UMOV UR7, 0x400 ;  /* 0x0000040000077882 */ /* 0x000fe20000000000 */
[----:B------:R-:W-:Y:S01]  /*0510*/  UMOV UR4, 0x1 ;  /* 0x0000000100047882 */ /* 0x000fe20000000000 */
[----:B------:R-:W-:Y:S01]  /*0520*/  ELECT P0, URZ, PT ;  /* 0x0000000000ff782f */ /* 0x000fe20003800000 */
[----:B------:R-:W-:-:S04]  /*0530*/  UIADD3 UR10, UPT, UPT, -UR4, 0x100000, URZ ;  /* 0x00100000040a7890 */ /* 0x000fc8000fffe1ff */
[----:B------:R-:W-:Y:S02]  /*0540*/  USHF.L.U32 UR11, UR10, 0xb, URZ ;  /* 0x0000000b0a0b7899 */ /* 0x000fe400080006ff */
[----:B------:R-:W-:Y:S02]  /*0550*/  USHF.L.U32 UR10, UR10, 0x1, URZ ;  /* 0x000000010a0a7899 */ /* 0x000fe400080006ff */
[----:B-1----:R-:W-:Y:S01]  /*0560*/  ULEA UR5, UR5, UR7, 0x18 ;  /* 0x0000000705057291 */ /* 0x002fe2000f8ec0ff */
[----:B------:R-:W1:Y:S11]  /*0570*/  FENCE.VIEW.ASYNC.S ;  /* 0x00000000000073c6 */ /* 0x000e760000000000 */
[----:B-1----:R1:W3:Y:S01]  /*0580*/  SYNCS.EXCH.64 URZ, [UR5], UR10 ;  /* 0x0000000a05ff75b2 */ /* 0x0022e20008000100 */
[----:B------:R1:W4:Y:S01]  /*0590*/  SYNCS.EXCH.64 URZ, [UR5+0x18], UR10 ;  /* 0x0000180a05ff75b2 */ /* 0x0003220008000100 */
[----:B------:R1:W1:Y:S01]  /*05a0*/  SYNCS.EXCH.64 URZ, [UR5+0x8], UR10 ;  /* 0x0000080a05ff75b2 */ /* 0x0002620008000100 */
[----:B------:R1:W1:Y:S01]  /*05b0*/  SYNCS.EXCH.64 URZ, [UR5+0x20], UR10 ;  /* 0x0000200a05ff75b2 */ /* 0x0002620008000100 */
[----:B------:R1:W1:Y:S01]  /*05c0*/  SYNCS.EXCH.64 URZ, [UR5+0x10], UR10 ;  /* 0x0000100a05ff75b2 */ /* 0x0002620008000100 */
[----:B------:R1:W1:Y:S01]  /*05d0*/  SYNCS.EXCH.64 URZ, [UR5+0x28], UR10 ;  /* 0x0000280a05ff75b2 */ /* 0x0002620008000100 */
[----:B------:R-:W-:Y:S01]  /*05e0*/  NOP ;  /* 0x0000000000007918 */ /* 0x000fe20000000000 */
.L_x_9:
[----:B------:R-:W2:Y:S01]  /*05f0*/  SHFL.IDX PT, R2, R198, RZ, 0x1f ;  /* 0x00001fffc6027589 */ /* 0x000ea200000e0000 */
[----:B------:R-:W-:Y:S01]  /*0600*/  NOP ;  /* 0x0000000000007918 */ /* 0x000fe20000000000 */
[----:B--2---:R-:W-:-:S13]  /*0610*/  ISETP.NE.AND P0, PT, R2, 0x1, PT ;  /* 0x000000010200780c */ /* 0x004fda0003f05270 */
[----:B------:R-:W-:Y:S05]  /*0620*/  @P0 BRA `(.L_x_10) ;  /* 0x0000000000580947 */ /* 0x000fea0003800000 */
[----:B------:R-:W2:Y:S01]  /*0630*/  S2UR UR7, SR_CgaCtaId ;  /* 0x00000000000779c3 */ /* 0x000ea20000008800 */
[----:B------:R-:W-:Y:S01]  /*0640*/  UMOV UR9, 0x400 ;  /* 0x0000040000097882 */ /* 0x000fe20000000000 */
[----:B-1----:R-:W-:Y:S01]  /*0650*/  UMOV UR5, 0x20 ;  /* 0x0000002000057882 */ /* 0x002fe20000000000 */
[----:B------:R-:W-:Y:S01]  /*0660*/  UMOV UR4, 0x80 ;  /* 0x0000008000047882 */ /* 0x000fe20000000000 */
[----:B------:R-:W-:-:S04]  /*0670*/  UIADD3 UR10, UPT, UPT, -UR5, 0x100000, URZ ;  /* 0x00100000050a7890 */ /* 0x000fc8000fffe1ff */
[----:B------:R-:W-:Y:S02]  /*0680*/  USHF.L.U32 UR11, UR10, 0xb, URZ ;  /* 0x0000000b0a0b7899 */ /* 0x000fe400080006ff */
[----:B------:R-:W-:Y:S02]  /*0690*/  USHF.L.U32 UR10, UR10, 0x1, URZ ;  /* 0x000000010a0a7899 */ /* 0x000fe400080006ff */
[----:B------:R-:W-:-:S04]  /*06a0*/  UIADD3 UR4, UPT, UPT, -UR4, 0x100000, URZ ;  /* 0x0010000004047890 */ /* 0x000fc8000fffe1ff */
[----:B------:R-:W-:Y:S02]  /*06b0*/  USHF.L.U32 UR5, UR4, 0xb, URZ ;  /* 0x0000000b04057899 */ /* 0x000fe400080006ff */
[----:B------:R-:W-:Y:S01]  /*06c0*/  USHF.L.U32 UR4, UR4, 0x1, URZ ;  /* 0x0000000104047899 */ /* 0x000fe200080006ff */
[----:B------:R-:W-:Y:S01]  /*06d0*/  ELECT P0, URZ, PT ;  /* 0x0000000000ff782f */ /* 0x000fe20003800000 */
[----:B--2---:R-:W-:Y:S01]  /*06e0*/  ULEA UR7, UR7, UR9, 0x18 ;  /* 0x0000000907077291 */ /* 0x004fe2000f8ec0ff */
[----:B------:R-:W1:Y:S11]  /*06f0*/  FENCE.VIEW.ASYNC.S ;  /* 0x00000000000073c6 */ /* 0x000e760000000000 */
[----:B-1----:R2:W1:Y:S01]  /*0700*/  SYNCS.EXCH.64 URZ, [UR7+0x30], UR10 ;  /* 0x0000300a07ff75b2 */ /* 0x0024620008000100 */
[----:B------:R2:W1:Y:S01]  /*0710*/  SYNCS.EXCH.64 URZ, [UR7+0x50], UR4 ;  /* 0x0000500407ff75b2 */ /* 0x0004620008000100 */
[----:B------:R2:W1:Y:S01]  /*0720*/  SYNCS.EXCH.64 URZ, [UR7+0x38], UR10 ;  /* 0x0000380a07ff75b2 */ /* 0x0004620008000100 */
[----:B------:R2:W1:Y:S01]  /*0730*/  SYNCS.EXCH.64 URZ, [UR7+0x58], UR4 ;  /* 0x0000580407ff75b2 */ /* 0x0004620008000100 */
[----:B------:R2:W1:Y:S01]  /*0740*/  SYNCS.EXCH.64 URZ, [UR7+0x40], UR10 ;  /* 0x0000400a07ff75b2 */ /* 0x0004620008000100 */
[----:B------:R2:W1:Y:S01]  /*0750*/  SYNCS.EXCH.64 URZ, [UR7+0x60], UR4 ;  /* 0x0000600407ff75b2 */ /* 0x0004620008000100 */
[----:B------:R2:W1:Y:S01]  /*0760*/  SYNCS.EXCH.64 URZ, [UR7+0x48], UR10 ;  /* 0x0000480a07ff75b2 */ /* 0x0004620008000100 */
[----:B------:R2:W1:Y:S02]  /*0770*/  SYNCS.EXCH.64 URZ, [UR7+0x68], UR4 ;  /* 0x0000680407ff75b2 */ /* 0x0004640008000100 */
[----:B--2---:R-:W-:Y:S01]  /*0780*/  NOP ;  /* 0x0000000000007918 */ /* 0x004fe20000000000 */
.L_x_10:
[----:B------:R-:W2:Y:S01]  /*0790*/  SHFL.IDX PT, R2, R198, RZ, 0x1f ;  /* 0x00001fffc6027589 */ /* 0x000ea200000e0000 */
[----:B------:R-:W-:Y:S01]  /*07a0*/  NOP ;  /* 0x0000000000007918 */ /* 0x000fe20000000000 */
[----:B--2---:R-:W-:-:S13]  /*07b0*/  ISETP.NE.AND P0, PT, R2, 0x3, PT ;  /* 0x000000030200780c */ /* 0x004fda0003f05270 */
[----:B------:R-:W-:Y:S05]  /*07c0*/  @P0 BRA `(.L_x_11) ;  /* 0x0000000000300947 */ /* 0x000fea0003800000 */
[----:B-1----:R-:W1:Y:S01]  /*07d0*/  S2UR UR5, SR_CgaCtaId ;  /* 0x00000000000579c3 */ /* 0x002e620000008800 */
        /* <DEDUP_REMOVED lines=8> */
[----:B-1----:R2:W1:Y:S01]  /*0860*/  SYNCS.EXCH.64 URZ, [UR5+0x70], UR10 ;  /* 0x0000700a05ff75b2 */ /* 0x0024620008000100 */
[----:B------:R2:W1:Y:S02]  /*0870*/  SYNCS.EXCH.64 URZ, [UR5+0x78], UR10 ;  /* 0x0000780a05ff75b2 */ /* 0x0004640008000100 */
[----:B--2---:R-:W-:Y:S01]  /*0880*/  NOP ;  /* 0x0000000000007918 */ /* 0x004fe20000000000 */
.L_x_11:
[----:B------:R-:W2:Y:S01]  /*0890*/  SHFL.IDX PT, R2, R198, RZ, 0x1f ;  /* 0x00001fffc6027589 */ /* 0x000ea200000e0000 */
[----:B------:R-:W-:Y:S01]  /*08a0*/  NOP ;  /* 0x0000000000007918 */ /* 0x000fe20000000000 */
[----:B--2---:R-:W-:-:S13]  /*08b0*/  ISETP.NE.AND P0, PT, R2, 0x4, PT ;  /* 0x000000040200780c */ /* 0x004fda0003f05270 */
[----:B------:R-:W-:Y:S05]  /*08c0*/  @P0 BRA `(.L_x_12) ;  /* 0x00000000004c0947 */ /* 0x000fea0003800000 */
[----:B-1----:R-:W1:Y:S01]  /*08d0*/  S2UR UR5, SR_CgaCtaId ;  /* 0x00000000000579c3 */ /* 0x002e620000008800 */
[----:B------:R-:W-:Y:S01]  /*08e0*/  UMOV UR9, 0xe0 ;  /* 0x000000e000097882 */ /* 0x000fe20000000000 */
[----:B------:R-:W-:Y:S01]  /*08f0*/  UMOV UR7, 0x400 ;  /* 0x0000040000077882 */ /* 0x000fe20000000000 */
[----:B------:R-:W-:Y:S01]  /*0900*/  USEL UR9, UR9, 0x100, UP3 ;  /* 0x0000010009097887 */ /* 0x000fe20009800000 */
[----:B------:R-:W-:Y:S01]  /*0910*/  UMOV UR4, 0x1 ;  /* 0x0000000100047882 */ /* 0x000fe20000000000 */
[----:B------:R-:W-:Y:S01]  /*0920*/  ELECT P0, URZ, PT ;  /* 0x0000000000ff782f */ /* 0x000fe20003800000 */
[----:B------:R-:W-:-:S04]  /*0930*/  UIADD3 UR10, UPT, UPT, -UR4, 0x100000, URZ ;  /* 0x00100000040a7890 */ /* 0x000fc8000fffe1ff */
[----:B------:R-:W-:Y:S02]  /*0940*/  USHF.L.U32 UR11, UR10, 0xb, URZ ;  /* 0x0000000b0a0b7899 */ /* 0x000fe400080006ff */
[----:B------:R-:W-:Y:S02]  /*0950*/  USHF.L.U32 UR10, UR10, 0x1, URZ ;  /* 0x000000010a0a7899 */ /* 0x000fe400080006ff */
[----:B------:R-:W-:-:S04]  /*0960*/  UIADD3 UR12, UPT, UPT, -UR9, 0x100000, URZ ;  /* 0x00100000090c7890 */ /* 0x000fc8000fffe1ff */
[----:B------:R-:W-:Y:S02]  /*0970*/  USHF.L.U32 UR13, UR12, 0xb, URZ ;  /* 0x0000000b0c0d7899 */ /* 0x000fe400080006ff */
[----:B------:R-:W-:Y:S02]  /*0980*/  USHF.L.U32 UR12, UR12, 0x1, URZ ;  /* 0x000000010c0c7899 */ /* 0x000fe400080006ff */
[----:B-1----:R-:W-:Y:S01]  /*0990*/  ULEA UR5, UR5, UR7, 0x18 ;  /* 0x0000000705057291 */ /* 0x002fe2000f8ec0ff */
[----:B------:R-:W1:Y:S11]  /*09a0*/  FENCE.VIEW.ASYNC.S ;  /* 0x00000000000073c6 */ /* 0x000e760000000000 */
[----:B-1----:R2:W1:Y:S01]  /*09b0*/  SYNCS.EXCH.64 URZ, [UR5+0x80], UR10 ;  /* 0x0000800a05ff75b2 */ /* 0x0024620008000100 */
[----:B------:R2:W1:Y:S01]  /*09c0*/  SYNCS.EXCH.64 URZ, [UR5+0x90], UR12 ;  /* 0x0000900c05ff75b2 */ /* 0x0004620008000100 */
[----:B------:R2:W1:Y:S01]  /*09d0*/  SYNCS.EXCH.64 URZ, [UR5+0x88], UR10 ;  /* 0x0000880a05ff75b2 */ /* 0x0004620008000100 */
[----:B------:R2:W1:Y:S02]  /*09e0*/  SYNCS.EXCH.64 URZ, [UR5+0x98], UR12 ;  /* 0x0000980c05ff75b2 */ /* 0x0004640008000100 */
[----:B--2---:R-:W-:Y:S01]  /*09f0*/  NOP ;  /* 0x0000000000007918 */ /* 0x004fe20000000000 */
.L_x_12:
        /* <DEDUP_REMOVED lines=20> */
[----:B------:R2:W1:Y:S02]  /*0b40*/  SYNCS.EXCH.64 URZ, [UR7+0xb8], UR4 ;  /* 0x0000b80407ff75b2 */ /* 0x0004640008000100 */
[----:B--2---:R-:W-:Y:S01]  /*0b50*/  NOP ;  /* 0x0000000000007918 */ /* 0x004fe20000000000 */
.L_x_13:
        /* <DEDUP_REMOVED lines=18> */
.L_x_14:
[----:B-1----:R-:W1:Y:S01]  /*0c80*/  S2UR UR5, SR_CTAID.X ;  /* 0x00000000000579c3 */ /* 0x002e620000002500 */
[----:B------:R-:W-:-:S05]  /*0c90*/  CS2R.32 R174, SR_CgaSize ;  /* 0x0000000000ae7805 */ /* 0x000fca0000008a00 */
[----:B------:R-:W-:-:S05]  /*0ca0*/  IMAD R174, R174, -0xa0, RZ ;  /* 0xffffff60aeae7824 */ /* 0x000fca00078e02ff */
[----:B------:R-:W-:-:S14]  /*0cb0*/  R2UR UR9, R174 ;  /* 0x00000000ae0972ca */ /* 0x000fdc00000e0000 */
[----:B------:R-:W2:Y:S01]  /*0cc0*/  LDCU UR9, c[0x0][UR9+0x2b0] ;  /* 0x00005600090977ac */ /* 0x000ea20008000800 */
[----:B------:R-:W-:Y:S01]  /*0cd0*/  NOP ;  /* 0x0000000000007918 */ /* 0x000fe20000000000 */
[----:B------:R-:W-:-:S05]  /*0ce0*/  CS2R.32 R174, SR_CgaSize ;  /* 0x0000000000ae7805 */ /* 0x000fca0000008a00 */
[----:B------:R-:W-:-:S05]  /*0cf0*/  IMAD R174, R174, -0xa0, RZ ;  /* 0xffffff60aeae7824 */ /* 0x000fca00078e02ff */
[----:B------:R-:W-:-:S14]  /*0d00*/  R2UR UR7, R174 ;  /* 0x00000000ae0772ca */ /* 0x000fdc00000e0000 */
[----:B------:R-:W3:Y:S01]  /*0d10*/  LDCU UR7, c[0x0][UR7+0x2b4] ;  /* 0x00005680070777ac */ /* 0x000ee20008000800 */
[----:B------:R-:W4:Y:S08]  /*0d20*/  S2UR UR4, SR_CTAID.Y ;  /* 0x00000000000479c3 */ /* 0x000f300000002600 */
[----:B------:R-:W3:Y:S01]  /*0d30*/  LDC R9, c[0x0][0xb24] ;  /* 0x0002c900ff097b82 */ /* 0x000ee20000000800 */
[----:B-1----:R-:W-:-:S02]  /*0d40*/  I2FP.F32.U32 R5, UR5 ;  /* 0x0000000500057c45 */ /* 0x002fc40008201000 */
[----:B------:R-:W-:-:S05]  /*0d50*/  CS2R.32 R3, SR_CgaSize ;  /* 0x0000000000037805 */ /* 0x000fca0000008a00 */
[----:B------:R-:W-:-:S06]  /*0d60*/  IMAD R3, R3, -0xa0, RZ ;  /* 0xffffff6003037824 */ /* 0x000fcc00078e02ff */
[----:B------:R-:W1:Y:S01]  /*0d70*/  LDC R3, c[0x0][R3+0x2a0] ;  /* 0x0000a80003037b82 */ /* 0x000e620000000800 */
[----:B------:R-:W-:Y:S01]  /*0d80*/  MOV R19, UR5 ;  /* 0x0000000500137c02 */ /* 0x000fe20008000f00 */
[----:B--2---:R-:W-:Y:S01]  /*0d90*/  FMUL R5, R5, UR9 ;  /* 0x0000000905057c20 */ /* 0x004fe20008400000 */
[----:B----4-:R-:W-:Y:S02]  /*0da0*/  I2FP.F32.U32 R4, UR4 ;  /* 0x0000000400047c45 */ /* 0x010fe40008201000 */
[----:B------:R-:W-:-:S05]  /*0db0*/  CS2R.32 R2, SR_CgaSize ;  /* 0x0000000000027805 */ /* 0x000fca0000008a00 */
[----:B------:R-:W-:-:S06]  /*0dc0*/  IMAD R2, R2, -0xa0, RZ ;  /* 0xffffff6002027824 */ /* 0x000fcc00078e02ff */
[----:B------:R-:W2:Y:S01]  /*0dd0*/  LDC R2, c[0x0][R2+0x2a4] ;  /* 0x0000a90002027b82 */ /* 0x000ea20000000800 */
[----:B------:R-:W4:Y:S01]  /*0de0*/  F2I.U32.TRUNC.NTZ R174, R5 ;  /* 0x0000000500ae7305 */ /* 0x000f22000020f000 */
[----:B------:R-:W-:Y:S01]  /*0df0*/  MOV R18, UR4 ;  /* 0x0000000400127c02 */ /* 0x000fe20008000f00 */
[----:B---3--:R-:W-:-:S05]  /*0e00*/  FMUL R4, R4, UR7 ;  /* 0x0000000704047c20 */ /* 0x008fca0008400000 */
[----:B------:R-:W-:Y:S01]  /*0e10*/  BAR.SYNC.DEFER_BLOCKING 0x0 ;  /* 0x0000000000007b1d */ /* 0x000fe20000010000 */
[----:B------:R-:W-:-:S05]  /*0e20*/  ISETP.GE.AND P0, PT, R9, 0x1, PT ;  /* 0x000000010900780c */ /* 0x000fca0003f06270 */
[----:B------:R-:W3:Y:S02]  /*0e30*/  F2I.U32.TRUNC.NTZ R173, R4 ;  /* 0x0000000400ad7305 */ /* 0x000ee4000020f000 */
[----:B------:R-:W2:Y:S01]  /*0e40*/  S2UR UR36, SR_CTAID.Z ;  /* 0x00000000002479c3 */ /* 0x000ea20000002700 */
[----:B----4-:R-:W-:-:S05]  /*0e50*/  IADD3 R174, PT, PT, -R174, RZ, RZ ;  /* 0x000000ffaeae7210 */ /* 0x010fca0007ffe1ff */
[----:B-1----:R-:W-:Y:S01]  /*0e60*/  IMAD R174, R3, R174, UR5 ;  /* 0x0000000503ae7e24 */ /* 0x002fe2000f8e02ae */
[----:B---3--:R-:W-:-:S05]  /*0e70*/  IADD3 R173, PT, PT, -R173, RZ, RZ ;  /* 0x000000ffadad7210 */ /* 0x008fca0007ffe1ff */
[----:B--2---:R-:W-:Y:S01]  /*0e80*/  IMAD R173, R2, R173, UR4 ;  /* 0x0000000402ad7e24 */ /* 0x004fe2000f8e02ad */
[----:B------:R-:W-:Y:S06]  /*0e90*/  @!P0 BRA `(.L_x_15) ;  /* 0x0000000000b88947 */ /* 0x000fec0003800000 */
[----:B------:R-:W1:Y:S01]  /*0ea0*/  LDC.64 R4, c[0x0][0xb18] ;  /* 0x0002c600ff047b82 */ /* 0x000e620000000a00 */
[----:B------:R-:W-:-:S07]  /*0eb0*/  ISETP.NE.AND P0, PT, R9, 0x1, PT ;  /* 0x000000010900780c */ /* 0x000fce0003f05270 */
[----:B------:R-:W2:Y:S08]  /*0ec0*/  LDC R10, c[0x0][0xb0c] ;  /* 0x0002c300ff0a7b82 */ /* 0x000eb00000000800 */
[----:B------:R-:W3:Y:S08]  /*0ed0*/  LDC R11, c[0x0][0x370] ;  /* 0x0000dc00ff0b7b82 */ /* 0x000ef00000000800 */
[----:B------:R-:W4:Y:S01]  /*0ee0*/  LDC R12, c[0x0][0x374] ;  /* 0x0000dd00ff0c7b82 */ /* 0x000f220000000800 */
[----:B-1----:R-:W-:-:S07]  /*0ef0*/  ISETP.NE.AND P1, PT, R4, 0x1, PT ;  /* 0x000000010400780c */ /* 0x002fce0003f25270 */
[----:B------:R-:W3:Y:S01]  /*0f00*/  LDC.64 R6, c[0x0][0xb10] ;  /* 0x0002c400ff067b82 */ /* 0x000ee20000000a00 */
[----:B--2---:R-:W-:-:S07]  /*0f10*/  ISETP.NE.AND P2, PT, R10, 0x1, PT ;  /* 0x000000010a00780c */ /* 0x004fce0003f45270 */
[----:B------:R-:W1:Y:S08]  /*0f20*/  LDC R8, c[0x0][0xb20] ;  /* 0x0002c800ff087b82 */ /* 0x000e700000000800 */
[----:B------:R-:W2:Y:S01]  /*0f30*/  LDC.64 R2, c[0x0][0xb28] ;  /* 0x0002ca00ff027b82 */ /* 0x000ea20000000a00 */
[----:B----4-:R-:W-:-:S04]  /*0f40*/  IMAD.HI.U32 R13, R12, R5, RZ ;  /* 0x000000050c0d7227 */ /* 0x010fc800078e00ff */
[----:B------:R-:W-:-:S04]  /*0f50*/  IMAD.HI.U32 R5, R18, R5, RZ ;  /* 0x0000000512057227 */ /* 0x000fc800078e00ff */
[----:B---3--:R-:W-:-:S04]  /*0f60*/  IMAD.HI.U32 R14, R11, R6, RZ ;  /* 0x000000060b0e7227 */ /* 0x008fc800078e00ff */
[C---:B------:R-:W-:Y:S01]  /*0f70*/  IMAD.HI.U32 R16, R19.reuse, R6, RZ ;  /* 0x0000000613107227 */ /* 0x040fe200078e00ff */
[-C--:B------:R-:W-:Y:S02]  /*0f80*/  @P2 SHF.R.U32.HI R11, RZ, R7.reuse, R14 ;  /* 0x00000007ff0b2219 */ /* 0x080fe4000001160e */
[-C--:B-1----:R-:W-:Y:S02]  /*0f90*/  @P1 SHF.R.U32.HI R12, RZ, R8.reuse, R13 ;  /* 0x00000008ff0c1219 */ /* 0x082fe4000001160d */
[----:B------:R-:W-:Y:S02]  /*0fa0*/  SHF.R.U32.HI R5, RZ, R8, R5 ;  /* 0x00000008ff057219 */ /* 0x000fe40000011605 */
[----:B------:R-:W-:Y:S02]  /*0fb0*/  SHF.R.U32.HI R16, RZ, R7, R16 ;  /* 0x00000007ff107219 */ /* 0x000fe40000011610 */
[----:B------:R-:W-:Y:S01]  /*0fc0*/  SEL R5, R18, R5, !P1 ;  /* 0x0000000512057207 */ /* 0x000fe20004800000 */
[----:B--2---:R-:W-:Y:S01]  /*0fd0*/  IMAD.HI.U32 R14, R12, R2, RZ ;  /* 0x000000020c0e7227 */ /* 0x004fe200078e00ff */
[----:B------:R-:W-:-:S02]  /*0fe0*/  SEL R7, R19, R16, !P2 ;  /* 0x0000001013077207 */ /* 0x000fc40005000000 */
[----:B------:R-:W-:Y:S01]  /*0ff0*/  IADD3 R13, PT, PT, -R5, RZ, RZ ;  /* 0x000000ff050d7210 */ /* 0x000fe20007ffe1ff */
[----:B------:R-:W-:Y:S01]  /*1000*/  IMAD.HI.U32 R6, R11, R2, RZ ;  /* 0x000000020b067227 */ /* 0x000fe200078e00ff */
[----:B------:R-:W-:-:S03]  /*1010*/  @P0 SHF.R.U32.HI R12, RZ, R3, R14 ;  /* 0x00000003ff0c0219 */ /* 0x000fc6000001160e */
[----:B------:R-:W-:Y:S01]  /*1020*/  IMAD R13, R4, R13, R18 ;  /* 0x0000000d040d7224 */ /* 0x000fe200078e0212 */
[----:B------:R-:W-:Y:S01]  /*1030*/  @P0 SHF.R.U32.HI R11, RZ, R3, R6 ;  /* 0x00000003ff0b0219 */ /* 0x000fe20000011606 */
[----:B------:R-:W-:-:S04]  /*1040*/  IMAD R12, R12, R9, RZ ;  /* 0x000000090c0c7224 */ /* 0x000fc800078e02ff */
[----:B------:R-:W-:Y:S01]  /*1050*/  IMAD R6, R11, R9, RZ ;  /* 0x000000090b067224 */ /* 0x000fe200078e02ff */
[----:B------:R-:W-:-:S04]  /*1060*/  ISETP.GE.AND P1, PT, R5, R12, PT ;  /* 0x0000000c0500720c */ /* 0x000fc80003f26270 */
[----:B------:R-:W-:Y:S01]  /*1070*/  ISETP.GE.OR P1, PT, R7, R6, P1 ;  /* 0x000000060700720c */ /* 0x000fe20000f26670 */
[----:B------:R-:W-:-:S05]  /*1080*/  IMAD.HI.U32 R6, R5, R2, RZ ;  /* 0x0000000205067227 */ /* 0x000fca00078e00ff */
[----:B------:R-:W-:-:S04]  /*1090*/  SHF.R.U32.HI R6, RZ, R3, R6 ;  /* 0x00000003ff067219 */ /* 0x000fc80000011606 */
[----:B------:R-:W-:-:S03]  /*10a0*/  SEL R6, R5, R6, !P0 ;  /* 0x0000000605067207 */ /* 0x000fc60004000000 */
[----:B------:R-:W-:Y:S01]  /*10b0*/  @!P1 IMAD.HI.U32 R8, R7, R2, RZ ;  /* 0x0000000207089227 */ /* 0x000fe200078e00ff */
[----:B------:R-:W-:-:S04]  /*10c0*/  IADD3 R2, PT, PT, -R6, RZ, RZ ;  /* 0x000000ff06027210 */ /* 0x000fc80007ffe1ff */
[----:B------:R-:W-:Y:S01]  /*10d0*/  @!P1 SHF.R.U32.HI R8, RZ, R3, R8 ;  /* 0x00000003ff089219 */ /* 0x000fe20000011608 */
[----:B------:R-:W-:-:S03]  /*10e0*/  IMAD R2, R9, R2, R5 ;  /* 0x0000000209027224 */ /* 0x000fc600078e0205 */
[----:B------:R-:W-:-:S05]  /*10f0*/  @!P1 SEL R3, R7, R8, !P0 ;  /* 0x0000000807039207 */ /* 0x000fca0004000000 */
[--C-:B------:R-:W-:Y:S02]  /*1100*/  @!P1 IMAD.IADD R6, R6, 0x1, -R3.reuse ;  /* 0x0000000106069824 */ /* 0x100fe400078e0a03 */
[----:B------:R-:W-:Y:S01]  /*1110*/  @!P1 IMAD R3, R2, R11, R3 ;  /* 0x0000000b02039224 */ /* 0x000fe200078e0203 */
[----:B------:R-:W-:Y:S01]  /*1120*/  IADD3 R2, PT, PT, -R7, RZ, RZ ;  /* 0x000000ff07027210 */ /* 0x000fe20007ffe1ff */
[----:B------:R-:W-:Y:S02]  /*1130*/  @!P1 IMAD R5, R6, R9, R7 ;  /* 0x0000000906059224 */ /* 0x000fe400078e0207 */
[----:B------:R-:W-:Y:S02]  /*1140*/  @!P1 IMAD.MOV.U32 R7, RZ, RZ, R3 ;  /* 0x000000ffff079224 */ /* 0x000fe400078e0003 */
[----:B------:R-:W-:Y:S02]  /*1150*/  IMAD R2, R10, R2, R19 ;  /* 0x000000020a027224 */ /* 0x000fe400078e0213 */
[----:B------:R-:W-:-:S02]  /*1160*/  IMAD R18, R5, R4, R13 ;  /* 0x0000000405127224 */ /* 0x000fc400078e020d */
[----:B------:R-:W-:Y:S02]  /*1170*/  IMAD R19, R7, R10, R2 ;  /* 0x0000000a07137224 */ /* 0x000fe400078e0202 */
.L_x_15:
[----:B------:R-:W1:Y:S01]  /*1180*/  LDCU UR4, c[0x0][0xb30] ;  /* 0x00016600ff0477ac */ /* 0x000e620008000800 */
[----:B------:R-:W2:Y:S08]  /*1190*/  S2UR UR37, SR_CgaCtaId ;  /* 0x00000000002579c3 */ /* 0x000eb00000008800 */
[----:B------:R-:W3:Y:S01]  /*11a0*/  LDC R122, c[0x0][0xb24] ;  /* 0x0002c900ff7a7b82 */ /* 0x000ee20000000800 */
[----:B-1----:R-:W-:-:S09]  /*11b0*/  UISETP.NE.AND UP0, UPT, UR4, 0x1, UPT ;  /* 0x000000010400788c */ /* 0x002fd2000bf05270 */
[----:B--2---:R-:W-:Y:S05]  /*11c0*/  BRA.U UP0, `(.L_x_16) ;  /* 0x0000000100407547 */ /* 0x004fea000b800000 */
[----:B------:R-:W1:Y:S08]  /*11d0*/  LDC.64 R4, c[0x0][0xb10] ;  /* 0x0002c400ff047b82 */ /* 0x000e700000000a00 */
[----:B------:R-:W2:Y:S08]  /*11e0*/  LDC.64 R2, c[0x0][0xb18] ;  /* 0x0002c600ff027b82 */ /* 0x000eb00000000a00 */
[----:B------:R-:W4:Y:S08]  /*11f0*/  LDC R6, c[0x0][0xb20] ;  /* 0x0002c800ff067b82 */ /* 0x000f300000000800 */
[----:B------:R-:W3:Y:S01]  /*1200*/  LDC R8, c[0x0][0xb0c] ;  /* 0x0002c300ff087b82 */ /* 0x000ee20000000800 */
[----:B-1----:R-:W-:-:S05]  /*1210*/  IMAD.HI.U32 R4, R19, R4, RZ ;  /* 0x0000000413047227 */ /* 0x002fca00078e00ff */
[----:B------:R-:W-:Y:S01]  /*1220*/  SHF.R.U32.HI R4, RZ, R5, R4 ;  /* 0x00000005ff047219 */ /* 0x000fe20000011604 */
[----:B--2---:R-:W-:Y:S01]  /*1230*/  IMAD.HI.U32 R3, R18, R3, RZ ;  /* 0x0000000312037227 */ /* 0x004fe200078e00ff */
[----:B------:R-:W-:-:S04]  /*1240*/  ISETP.NE.AND P0, PT, R2, 0x1, PT ;  /* 0x000000010200780c */ /* 0x000fc80003f05270 */
[----:B----4-:R-:W-:-:S04]  /*1250*/  SHF.R.U32.HI R3, RZ, R6, R3 ;  /* 0x00000006ff037219 */ /* 0x010fc80000011603 */
[----:B------:R-:W-:Y:S02]  /*1260*/  SEL R3, R18, R3, !P0 ;  /* 0x0000000312037207 */ /* 0x000fe40004000000 */
[----:B---3--:R-:W-:-:S04]  /*1270*/  ISETP.NE.AND P1, PT, R8, 0x1, PT ;  /* 0x000000010800780c */ /* 0x008fc80003f25270 */
[----:B------:R-:W-:-:S05]  /*1280*/  SEL R4, R19, R4, !P1 ;  /* 0x0000000413047207 */ /* 0x000fca0004800000 */
[----:B------:R-:W-:Y:S02]  /*1290*/  IMAD.IADD R5, R3, 0x1, -R4 ;  /* 0x0000000103057824 */ /* 0x000fe400078e0a04 */
[----:B------:R-:W-:Y:S02]  /*12a0*/  IMAD.IADD R3, R4, 0x1, -R3 ;  /* 0x0000000104037824 */ /* 0x000fe400078e0a03 */
[----:B------:R-:W-:Y:S02]  /*12b0*/  IMAD R19, R5, R8, R19 ;  /* 0x0000000805137224 */ /* 0x000fe400078e0213 */
[----:B------:R-:W-:-:S07]  /*12c0*/  IMAD R18, R3, R2, R18 ;  /* 0x0000000203127224 */ /* 0x000fce00078e0212 */
.L_x_16:
[----:B------:R-:W-:Y:S01]  /*12d0*/  BAR.SYNC.DEFER_BLOCKING 0x0 ;  /* 0x0000000000007b1d */ /* 0x000fe20000010000 */
[----:B------:R-:W-:Y:S01]  /*12e0*/  UISETP.NE.AND UP0, UPT, UR8, 0x2, UPT ;  /* 0x000000020800788c */ /* 0x000fe2000bf05270 */
[----:B------:R-:W-:Y:S02]  /*12f0*/  ISETP.NE.OR P5, PT, R0, 0x2, !P5 ;  /* 0x000000020000780c */ /* 0x000fe40006fa5670 */
[----:B------:R-:W-:-:S06]  /*1300*/  LOP3.LUT R2, R197, 0x1f, RZ, 0xc0, !PT ;  /* 0x0000001fc5027812 */ /* 0x000fcc00078ec0ff */
[----:B------:R-:W-:Y:S05]  /*1310*/  BRA.U UP0, `(.L_x_17) ;  /* 0x0000001100347547 */ /* 0x000fea000b800000 */
[----:B------:R-:W1:Y:S01]  /*1320*/  LDCU UR13, c[0x0][0x38c] ;  /* 0x00007180ff0d77ac */ /* 0x000e620008000800 */
[----:B------:R-:W2:Y:S01]  /*1330*/  LDC R9, c[0x0][0x370] ;  /* 0x0000dc00ff097b82 */ /* 0x000ea20000000800 */
[----:B------:R-:W-:Y:S01]  /*1340*/  HFMA2 R14, -RZ, RZ, 0, 0 ;  /* 0x00000000ff0e7431 */ /* 0x000fe200000001ff */
[----:B------:R-:W-:Y:S01]  /*1350*/  ISETP.EQ.OR P4, PT, R2, RZ, P5 ;  /* 0x000000ff0200720c */ /* 0x000fe20002f82670 */
[----:B------:R-:W-:Y:S01]  /*1360*/  IMAD.MOV.U32 R15, RZ, RZ, 0x1 ;  /* 0x00000001ff0f7424 */ /* 0x000fe200078e00ff */
[----:B------:R-:W-:Y:S01]  /*1370*/  CS2R R12, SRZ ;  /* 0x00000000000c7805 */ /* 0x000fe2000001ff00 */
[----:B------:R-:W-:Y:S01]  /*1380*/  IMAD.MOV.U32 R10, RZ, RZ, 0x1 ;  /* 0x00000001ff0a7424 */ /* 0x000fe200078e00ff */
[----:B------:R-:W4:Y:S02]  /*1390*/  LDCU.64 UR22, c[0x0][0x348] ;  /* 0x00006900ff1677ac */ /* 0x000f240008000a00 */
[----:B------:R-:W2:Y:S01]  /*13a0*/  LDC R0, c[0x0][0x374] ;  /* 0x0000dd00ff007b82 */ /* 0x000ea20000000800 */
[----:B------:R-:W-:Y:S01]  /*13b0*/  UMOV UR6, URZ ;  /* 0x000000ff00067c82 */ /* 0x000fe20008000000 */
[----:B-1----:R-:W-:-:S04]  /*13c0*/  UIADD3 UR5, UPT, UPT, UR13, 0x3f, URZ ;  /* 0x0000003f0d057890 */ /* 0x002fc8000fffe0ff */
[----:B------:R-:W-:-:S04]  /*13d0*/  USHF.R.S32.HI UR4, URZ, 0x1f, UR5 ;  /* 0x0000001fff047899 */ /* 0x000fc80008011405 */
[----:B------:R-:W-:-:S04]  /*13e0*/  ULEA.HI UR4, UR4, UR5, URZ, 0x6 ;  /* 0x0000000504047291 */ /* 0x000fc8000f8f30ff */
[----:B------:R-:W-:Y:S02]  /*13f0*/  USHF.R.S32.HI UR15, URZ, 0x6, UR4 ;  /* 0x00000006ff0f7899 */ /* 0x000fe40008011404 */
[----:B------:R-:W-:Y:S02]  /*1400*/  UIADD3 UR4, UPT, UPT, UR13, -0x1, URZ ;  /* 0xffffffff0d047890 */ /* 0x000fe4000fffe0ff */
[----:B------:R-:W-:Y:S02]  /*1410*/  UISETP.LT.U32.AND UP0, UPT, UR15, 0x3, UPT ;  /* 0x000000030f00788c */ /* 0x000fe4000bf01070 */
[----:B------:R-:W-:Y:S02]  /*1420*/  UISETP.GE.U32.AND UP1, UPT, UR4, -0x7f, UPT ;  /* 0xffffff810400788c */ /* 0x000fe4000bf26070 */
[----:B------:R-:W-:Y:S02]  /*1430*/  USEL UR14, UR15, 0x3, UP0 ;  /* 0x000000030f0e7887 */ /* 0x000fe40008000000 */
[----:B------:R-:W-:-:S02]  /*1440*/  UIADD3 UR13, UPT, UPT, UR13, 0x7e, URZ ;  /* 0x0000007e0d0d7890 */ /* 0x000fc4000fffe0ff */
[----:B------:R-:W-:Y:S02]  /*1450*/  UIADD3 UR5, UPT, UPT, UR14, -0x1, URZ ;  /* 0xffffffff0e057890 */ /* 0x000fe4000fffe0ff */
[----:B------:R-:W-:-:S03]  /*1460*/  UIADD3 UR7, UPT, UPT, UR15, -UR14, URZ ;  /* 0x8000000e0f077290 */ /* 0x000fc6000fffe0ff */
[----:B------:R-:W-:-:S04]  /*1470*/  @UP1 UIADD3 UR5, UPT, UPT, UR14, URZ, URZ ;  /* 0x000000ff0e051290 */ /* 0x000fc8000fffe0ff */
[----:B----4-:R-:W-:-:S12]  /*1480*/  UIADD3 UR5, UPT, UPT, UR5, 0x1, URZ ;  /* 0x0000000105057890 */ /* 0x010fd8000fffe0ff */
.L_x_35:
[----:B------:R-:W-:Y:S01]  /*1490*/  UISETP.NE.AND UP0, UPT, UR37, URZ, UPT ;  /* 0x000000ff2500728c */ /* 0x000fe2000bf05270 */
[----:B------:R-:W1:Y:S08]  /*14a0*/  S2UR UR37, SR_CgaCtaId ;  /* 0x00000000002579c3 */ /* 0x000e700000008800 */
[----:B------:R-:W-:Y:S05]  /*14b0*/  BRA.U UP0, `(.L_x_18) ;  /* 0x0000000100347547 */ /* 0x000fea000b800000 */
[----:B------:R-:W4:Y:S01]  /*14c0*/  S2R R2, SR_CgaCtaId ;  /* 0x0000000000027919 */ /* 0x000f220000008800 */
[----:B------:R-:W-:-:S04]  /*14d0*/  MOV R3, 0x400 ;  /* 0x0000040000037802 */ /* 0x000fc80000000f00 */
[----:B----4-:R-:W-:Y:S02]  /*14e0*/  LEA R3, R2, R3, 0x18 ;  /* 0x0000000302037211 */ /* 0x010fe400078ec0ff */
[----:B------:R-:W-:-:S03]  /*14f0*/  SHF.L.U32 R2, R10, 0x1f, RZ ;  /* 0x0000001f0a027819 */ /* 0x000fc600000006ff */
[----:B------:R-:W-:-:S04]  /*1500*/  IMAD R3, R12, 0x8, R3 ;  /* 0x000000080c037824 */ /* 0x000fc800078e0203 */
[----:B------:R-:W4:Y:S02]  /*1510*/  SYNCS.PHASECHK.TRANS64.TRYWAIT P0, [R3+URZ+0xd0], R2 ;  /* 0x0000d002030075a7 */ /* 0x000f2400080011ff */
[----:B----4-:R-:W-:Y:S05]  /*1520*/  @!P0 BRA `(.L_x_19) ;  /* 0x000000c0005c8947 */ /* 0x010fea0003800000 */
.L_x_112:
[----:B------:R-:W-:Y:S01]  /*1530*/  VIADD R12, R12, 0x1 ;  /* 0x000000010c0c7836 */ /* 0x000fe20000000000 */
[----:B------:R4:W-:Y:S04]  /*1540*/  SYNCS.ARRIVE.TRANS64.A1T0 RZ, [R3+URZ+0xc0], RZ ;  /* 0x0000c0ff03ff79a7 */ /* 0x0009e800081000ff */
[----:B------:R-:W-:-:S04]  /*1550*/  ISETP.NE.AND P0, PT, R12, 0x2, PT ;  /* 0x000000020c00780c */ /* 0x000fc80003f05270 */
[----:B------:R-:W-:Y:S02]  /*1560*/  SEL R12, R12, RZ, P0 ;  /* 0x000000ff0c0c7207 */ /* 0x000fe40000000000 */
[----:B----4-:R-:W-:-:S04]  /*1570*/  SEL R3, RZ, 0x1, P0 ;  /* 0x00000001ff037807 */ /* 0x010fc80000000000 */
[----:B------:R-:W-:-:S07]  /*1580*/  LOP3.LUT R10, R10, R3, RZ, 0x3c, !PT ;  /* 0x000000030a0a7212 */ /* 0x000fce00078e3cff */
.L_x_18:
[----:B------:R-:W-:Y:S01]  /*1590*/  UMOV UR4, 0x400 ;  /* 0x0000040000047882 */ /* 0x000fe20000000000 */
[----:B------:R-:W-:Y:S01]  /*15a0*/  SHF.L.U32 R2, R15, 0x1f, RZ ;  /* 0x0000001f0f027819 */ /* 0x000fe200000006ff */
[----:B-1----:R-:W-:Y:S01]  /*15b0*/  ULEA UR4, UR37, UR4, 0x18 ;  /* 0x0000000425047291 */ /* 0x002fe2000f8ec0ff */
[----:B------:R-:W-:Y:S01]  /*15c0*/  R2UR UR35, R19 ;  /* 0x00000000132372ca */ /* 0x000fe200000e0000 */
[----:B------:R-:W-:Y:S01]  /*15d0*/  UISETP.GE.U32.AND UP0, UPT, UR13, 0x7f, UPT ;  /* 0x0000007f0d00788c */ /* 0x000fe2000bf06070 */
[----:B------:R-:W-:Y:S01]  /*15e0*/  R2UR UR11, R18 ;  /* 0x00000000120b72ca */ /* 0x000fe200000e0000 */
[----:B------:R-:W-:Y:S01]  /*15f0*/  ULEA UR8, UR6, UR4, 0x3 ;  /* 0x0000000406087291 */ /* 0x000fe2000f8e18ff */
[----:B------:R-:W-:-:S08]  /*1600*/  UMOV UR24, URZ ;  /* 0x000000ff00187c82 */ /* 0x000fd00008000000 */
[----:B------:R1:W4:Y:S01]  /*1610*/  SYNCS.PHASECHK.TRANS64.TRYWAIT P0, [UR8+0x18], R2 ;  /* 0x00001802ff0075a7 */ /* 0x0003220008001108 */
[----:B------:R-:W-:Y:S02]  /*1620*/  USHF.L.U32 UR35, UR35, 0x7, URZ ;  /* 0x0000000723237899 */ /* 0x000fe400080006ff */
[----:B------:R-:W-:Y:S01]  /*1630*/  USHF.L.U32 UR11, UR11, 0x8, URZ ;  /* 0x000000080b0b7899 */ /* 0x000fe200080006ff */
[----:B------:R-:W-:Y:S11]  /*1640*/  BRA.U !UP0, `(.L_x_20) ;  /* 0x0000000108a87547 */ /* 0x000ff6000b800000 */
[----:B------:R-:W-:Y:S01]  /*1650*/  UMOV UR16, URZ ;  /* 0x000000ff00107c82 */ /* 0x000fe20008000000 */
[----:B------:R-:W-:-:S05]  /*1660*/  UMOV UR17, UR6 ;  /* 0x0000000600117c82 */ /* 0x000fca0008000000 */
.L_x_25:
[----:B-1----:R-:W-:Y:S01]  /*1670*/  ULEA UR33, UR17, UR4, 0x3 ;  /* 0x0000000411217291 */ /* 0x002fe2000f8e18ff */
[----:B----4-:R-:W-:Y:S01]  /*1680*/  @!P5 MOV R3, 0xc000 ;  /* 0x0000c0000003d802 */ /* 0x010fe20000000f00 */
[----:B----4-:R-:W-:Y:S10]  /*1690*/  @P0 BRA `(.L_x_21) ;  /* 0x00000000000c0947 */ /* 0x010ff40003800000 */
[----:B------:R-:W-:-:S04]  /*16a0*/  SHF.L.U32 R5, R15, 0x1f, RZ ;  /* 0x0000001f0f057819 */ /* 0x000fc800000006ff */
[----:B------:R-:W4:Y:S02]  /*16b0*/  SYNCS.PHASECHK.TRANS64.TRYWAIT P0, [UR33+0x18], R5 ;  /* 0x00001805ff0075a7 */ /* 0x000f240008001121 */
[----:B----4-:R-:W-:Y:S05]  /*16c0*/  @!P0 BRA `(.L_x_22) ;  /* 0x000000c000088947 */ /* 0x010fea0003800000 */
.L_x_21:
[----:B------:R4:W-:Y:S01]  /*16d0*/  @!P5 SYNCS.ARRIVE.TRANS64 RZ, [UR33], R3 ;  /* 0x00000003ffffd9a7 */ /* 0x0009e20008000021 */
[----:B------:R-:W-:Y:S04]  /*16e0*/  BSSY.RECONVERGENT B0, `(.L_x_23) ;  /* 0x0000003000007945 */ /* 0x000fe80003800200 */
[----:B------:R-:W-:Y:S05]  /*16f0*/  @P4 BRA `(.L_x_24) ;  /* 0x0000000000044947 */ /* 0x000fea0003800000 */
[----:B------:R-:W-:Y:S05]  /*1700*/  BPT.TRAP 0x1 ;  /* 0x000000040000795c */ /* 0x000fea0000300000 */
.L_x_24:
[----:B------:R-:W-:Y:S05]  /*1710*/  BSYNC.RECONVERGENT B0 ;  /* 0x0000000000007941 */ /* 0x000fea0003800200 */
.L_x_23:
[----:B------:R-:W-:Y:S02]  /*1720*/  UIADD3 UR6, UPT, UPT, UR17, 0x1, URZ ;  /* 0x0000000111067890 */ /* 0x000fe4000fffe0ff */
[----:B------:R-:W-:Y:S02]  /*1730*/  ULEA UR32, UR17, UR4, 0xe ;  /* 0x0000000411207291 */ /* 0x000fe4000f8e70ff */
[----:B------:R-:W-:Y:S02]  /*1740*/  UISETP.NE.AND UP0, UPT, UR6, 0x3, UPT ;  /* 0x000000030600788c */ /* 0x000fe4000bf05270 */
[----:B------:R-:W-:Y:S02]  /*1750*/  UIADD3 UR26, UP1, UPT, UR22, 0x80, URZ ;  /* 0x00000080161a7890 */ /* 0x000fe4000ff3e0ff */
[----:B------:R-:W-:Y:S02]  /*1760*/  USEL UR9, URZ, 0x1, UP0 ;  /* 0x00000001ff097887 */ /* 0x000fe40008000000 */
[----:B------:R-:W-:-:S02]  /*1770*/  USEL UR6, UR6, URZ, UP0 ;  /* 0x000000ff06067287 */ /* 0x000fc40008000000 */
[----:B------:R-:W-:Y:S02]  /*1780*/  UIADD3 UR20, UP0, UPT, UR22, 0x180, URZ ;  /* 0x0000018016147890 */ /* 0x000fe4000ff1e0ff */
[----:B------:R-:W-:Y:S01]  /*1790*/  ULEA UR8, UR6, UR4, 0x3 ;  /* 0x0000000406087291 */ /* 0x000fe2000f8e18ff */
[----:B------:R-:W-:Y:S01]  /*17a0*/  LOP3.LUT R15, R15, UR9, RZ, 0x3c, !PT ;  /* 0x000000090f0f7c12 */ /* 0x000fe2000f8e3cff */
[----:B------:R-:W-:Y:S02]  /*17b0*/  USHF.L.U32 UR34, UR16, 0x6, URZ ;  /* 0x0000000610227899 */ /* 0x000fe400080006ff */
[----:B------:R-:W-:Y:S01]  /*17c0*/  UIADD3.X UR27, UPT, UPT, URZ, UR23, URZ, UP1, !UPT ;  /* 0x00000017ff1b7290 */ /* 0x000fe20008ffe4ff */
[----:B-1----:R-:W-:Y:S01]  /*17d0*/  SHF.L.U32 R2, R15, 0x1f, RZ ;  /* 0x0000001f0f027819 */ /* 0x002fe200000006ff */
[----:B------:R-:W-:Y:S02]  /*17e0*/  UIADD3 UR32, UPT, UPT, UR32, 0x10800, URZ ;  /* 0x0001080020207890 */ /* 0x000fe4000fffe0ff */
[----:B------:R-:W-:Y:S01]  /*17f0*/  UIADD3.X UR21, UPT, UPT, URZ, UR23, URZ, UP0, !UPT ;  /* 0x00000017ff157290 */ /* 0x000fe200087fe4ff */
[----:B------:R1:W1:Y:S01]  /*1800*/  SYNCS.PHASECHK.TRANS64.TRYWAIT P0, [UR8+0x18], R2 ;  /* 0x00001802ff0075a7 */ /* 0x0002620008001108 */
[----:B------:R-:W-:Y:S01]  /*1810*/  ULEA UR8, UR17, UR4, 0xf ;  /* 0x0000000411087291 */ /* 0x000fe2000f8e78ff */
[----:B------:R-:W-:Y:S01]  /*1820*/  UMOV UR18, 0x0 ;  /* 0x0000000000127882 */ /* 0x000fe20000000000 */
[----:B------:R-:W-:-:S02]  /*1830*/  UMOV UR19, 0x10000000 ;  /* 0x1000000000137882 */ /* 0x000fc40000000000 */
[----:B------:R-:W-:Y:S01]  /*1840*/  UIADD3 UR8, UPT, UPT, UR8, 0x1c800, URZ ;  /* 0x0001c80008087890 */ /* 0x000fe2000fffe0ff */
[----:B------:R1:W-:Y:S01]  /*1850*/  UTMALDG.3D [UR32], [UR26], desc[UR18] ;  /* 0x000012201a0075b4 */ /* 0x0003e20008011000 */
[----:B------:R-:W-:Y:S01]  /*1860*/  UMOV UR12, UR36 ;  /* 0x00000024000c7c82 */ /* 0x000fe20008000000 */
[----:B------:R-:W-:Y:S01]  /*1870*/  UMOV UR9, UR33 ;  /* 0x0000002100097c82 */ /* 0x000fe20008000000 */
[----:B------:R-:W-:Y:S01]  /*1880*/  UMOV UR10, UR34 ;  /* 0x00000022000a7c82 */ /* 0x000fe20008000000 */
[----:B------:R-:W-:Y:S01]  /*1890*/  UIADD3 UR16, UPT, UPT, UR16, 0x1, URZ ;  /* 0x0000000110107890 */ /* 0x000fe2000fffe0ff */
[----:B------:R-:W-:Y:S01]  /*18a0*/  UMOV UR24, UR5 ;  /* 0x0000000500187c82 */ /* 0x000fe20008000000 */
[----:B------:R-:W-:Y:S02]  /*18b0*/  UMOV UR17, UR6 ;  /* 0x0000000600117c82 */ /* 0x000fe40008000000 */
[----:B------:R1:W-:Y:S01]  /*18c0*/  UTMALDG.3D [UR8], [UR20], desc[UR18] ;  /* 0x00001208140075b4 */ /* 0x0003e20008011000 */
[----:B------:R-:W-:-:S09]  /*18d0*/  UISETP.NE.AND UP0, UPT, UR16, UR5, UPT ;  /* 0x000000051000728c */ /* 0x000fd2000bf05270 */
[----:B------:R-:W-:Y:S05]  /*18e0*/  BRA.U UP0, `(.L_x_25) ;  /* 0xfffffffd00607547 */ /* 0x000fea000b83ffff */
.L_x_20:
[----:B-1--4-:R-:W-:Y:S01]  /*18f0*/  PLOP3.LUT P0, PT, PT, PT, UP3, 0x80, 0x8 ;  /* 0x000000000008781c */ /* 0x012fe20003f0f038 */
[----:B------:R-:W-:Y:S01]  /*1900*/  ULEA UR8, UR6, UR4, 0x3 ;  /* 0x0000000406087291 */ /* 0x000fe2000f8e18ff */
[----:B------:R-:W-:Y:S01]  /*1910*/  SHF.L.U32 R2, R15, 0x1f, RZ ;  /* 0x0000001f0f027819 */ /* 0x000fe200000006ff */
[----:B------:R-:W-:-:S10]  /*1920*/  UISETP.GT.AND UP0, UPT, UR15, UR14, UPT ;  /* 0x0000000e0f00728c */ /* 0x000fd4000bf04270 */
[----:B------:R-:W-:Y:S01]  /*1930*/  @!P0 SYNCS.ARRIVE.TRANS64.A1T0 RZ, [UR4+0x78], RZ ;  /* 0x000078ffffff89a7 */ /* 0x000fe20008100004 */
[----:B------:R1:W4:Y:S01]  /*1940*/  SYNCS.PHASECHK.TRANS64.TRYWAIT P0, [UR8+0x18], R2 ;  /* 0x00001802ff0075a7 */ /* 0x0003220008001108 */
[----:B------:R-:W-:Y:S05]  /*1950*/  BRA.U !UP0, `(.L_x_26) ;  /* 0x0000000108ac7547 */ /* 0x000fea000b800000 */
[----:B------:R-:W-:Y:S01]  /*1960*/  UIADD3 UR21, UPT, UPT, UR7, UR24, URZ ;  /* 0x0000001807157290 */ /* 0x000fe2000fffe0ff */
[----:B------:R-:W-:-:S11]  /*1970*/  UMOV UR25, UR6 ;  /* 0x0000000600197c82 */ /* 0x000fd60008000000 */
.L_x_31:
[----:B-1----:R-:W-:Y:S01]  /*1980*/  ULEA UR17, UR25, UR4, 0x3 ;  /* 0x0000000419117291 */ /* 0x002fe2000f8e18ff */
[----:B----4-:R-:W-:Y:S01]  /*1990*/  @!P5 MOV R3, 0xc000 ;  /* 0x0000c0000003d802 */ /* 0x010fe20000000f00 */
[----:B----4-:R-:W-:Y:S10]  /*19a0*/  @P0 BRA `(.L_x_27) ;  /* 0x00000000000c0947 */ /* 0x010ff40003800000 */
[----:B------:R-:W-:-:S04]  /*19b0*/  SHF.L.U32 R5, R15, 0x1f, RZ ;  /* 0x0000001f0f057819 */ /* 0x000fc800000006ff */
[----:B------:R-:W4:Y:S02]  /*19c0*/  SYNCS.PHASECHK.TRANS64.TRYWAIT P0, [UR17+0x18], R5 ;  /* 0x00001805ff0075a7 */ /* 0x000f240008001111 */
[----:B----4-:R-:W-:Y:S05]  /*19d0*/  @!P0 BRA `(.L_x_28) ;  /* 0x000000bc005c8947 */ /* 0x010fea0003800000 */
.L_x_27:
[----:B------:R4:W-:Y:S01]  /*19e0*/  @!P5 SYNCS.ARRIVE.TRANS64 RZ, [UR17], R3 ;  /* 0x00000003ffffd9a7 */ /* 0x0009e20008000011 */
[----:B------:R-:W-:Y:S04]  /*19f0*/  BSSY.RECONVERGENT B0, `(.L_x_29) ;  /* 0x0000003000007945 */ /* 0x000fe80003800200 */
[----:B------:R-:W-:Y:S05]  /*1a00*/  @P4 BRA `(.L_x_30) ;  /* 0x0000000000044947 */ /* 0x000fea0003800000 */
[----:B------:R-:W-:Y:S05]  /*1a10*/  BPT.TRAP 0x1 ;  /* 0x000000040000795c */ /* 0x000fea0000300000 */
.L_x_30:
[----:B------:R-:W-:Y:S05]  /*1a20*/  BSYNC.RECONVERGENT B0 ;  /* 0x0000000000007941 */ /* 0x000fea0003800200 */
.L_x_29:
        /* <DEDUP_REMOVED lines=10> */
[----:B------:R-:W-:Y:S01]  /*1ad0*/  UIADD3 UR16, UPT, UPT, UR16, 0x10800, URZ ;  /* 0x0001080010107890 */ /* 0x000fe2000fffe0ff */
[----:B-1----:R-:W-:Y:S01]  /*1ae0*/  SHF.L.U32 R2, R15, 0x1f, RZ ;  /* 0x0000001f0f027819 */ /* 0x002fe200000006ff */
[----:B------:R-:W-:Y:S02]  /*1af0*/  UIADD3.X UR31, UPT, UPT, URZ, UR23, URZ, UP1, !UPT ;  /* 0x00000017ff1f7290 */ /* 0x000fe40008ffe4ff */
[----:B------:R-:W-:Y:S01]  /*1b00*/  UIADD3.X UR29, UPT, UPT, URZ, UR23, URZ, UP0, !UPT ;  /* 0x00000017ff1d7290 */ /* 0x000fe200087fe4ff */
[----:B------:R1:W1:Y:S01]  /*1b10*/  SYNCS.PHASECHK.TRANS64.TRYWAIT P0, [UR8+0x18], R2 ;  /* 0x00001802ff0075a7 */ /* 0x0002620008001108 */
[----:B------:R-:W-:Y:S01]  /*1b20*/  ULEA UR8, UR25, UR4, 0xf ;  /* 0x0000000419087291 */ /* 0x000fe2000f8e78ff */
[----:B------:R-:W-:Y:S01]  /*1b30*/  UMOV UR26, 0x0 ;  /* 0x00000000001a7882 */ /* 0x000fe20000000000 */
[----:B------:R-:W-:-:S02]  /*1b40*/  UMOV UR27, 0x10000000 ;  /* 0x10000000001b7882 */ /* 0x000fc40000000000 */
[----:B------:R-:W-:Y:S01]  /*1b50*/  UIADD3 UR8, UPT, UPT, UR8, 0x1c800, URZ ;  /* 0x0001c80008087890 */ /* 0x000fe2000fffe0ff */
[----:B------:R-:W-:Y:S01]  /*1b60*/  UMOV UR19, UR35 ;  /* 0x0000002300137c82 */ /* 0x000fe20008000000 */
[----:B------:R-:W-:Y:S01]  /*1b70*/  UMOV UR20, UR36 ;  /* 0x0000002400147c82 */ /* 0x000fe20008000000 */
[----:B------:R-:W-:Y:S01]  /*1b80*/  UMOV UR12, UR36 ;  /* 0x00000024000c7c82 */ /* 0x000fe20008000000 */
[----:B------:R-:W-:Y:S01]  /*1b90*/  UMOV UR9, UR17 ;  /* 0x0000001100097c82 */ /* 0x000fe20008000000 */
[----:B------:R-:W-:Y:S01]  /*1ba0*/  UMOV UR10, UR18 ;  /* 0x00000012000a7c82 */ /* 0x000fe20008000000 */
[----:B------:R1:W-:Y:S01]  /*1bb0*/  UTMALDG.3D [UR16], [UR30], desc[UR26] ;  /* 0x00001a101e0075b4 */ /* 0x0003e20008011000 */
[----:B------:R-:W-:Y:S01]  /*1bc0*/  UIADD3 UR24, UPT, UPT, UR24, 0x1, URZ ;  /* 0x0000000118187890 */ /* 0x000fe2000fffe0ff */
[----:B------:R-:W-:-:S03]  /*1bd0*/  UMOV UR25, UR6 ;  /* 0x0000000600197c82 */ /* 0x000fc60008000000 */
[----:B------:R-:W-:Y:S01]  /*1be0*/  UISETP.NE.AND UP0, UPT, UR24, UR21, UPT ;  /* 0x000000151800728c */ /* 0x000fe2000bf05270 */
[----:B------:R1:W-:Y:S08]  /*1bf0*/  UTMALDG.3D [UR8], [UR28], desc[UR26] ;  /* 0x00001a081c0075b4 */ /* 0x0003f00008011000 */
[----:B------:R-:W-:Y:S05]  /*1c00*/  BRA.U UP0, `(.L_x_31) ;  /* 0xfffffffd005c7547 */ /* 0x000fea000b83ffff */
.L_x_26:
[C---:B-1----:R-:W-:Y:S01]  /*1c10*/  LEA R2, R14.reuse, UR4, 0x3 ;  /* 0x000000040e027c11 */ /* 0x042fe2000f8e18ff */
[----:B------:R-:W-:Y:S01]  /*1c20*/  NOP ;  /* 0x0000000000007918 */ /* 0x000fe20000000000 */
[----:B----4-:R-:W-:Y:S02]  /*1c30*/  SHF.L.U32 R3, R13, 0x1f, RZ ;  /* 0x0000001f0d037819 */ /* 0x010fe400000006ff */
[----:B------:R-:W-:Y:S02]  /*1c40*/  LEA R4, R14, UR4, 0x4 ;  /* 0x000000040e047c11 */ /* 0x000fe4000f8e20ff */
[----:B------:R-:W1:Y:S02]  /*1c50*/  SYNCS.PHASECHK.TRANS64.TRYWAIT P0, [R2+URZ+0x80], R3 ;  /* 0x00008003020075a7 */ /* 0x000e6400080011ff */
[----:B-1----:R-:W-:Y:S05]  /*1c60*/  @!P0 BRA `(.L_x_32) ;  /* 0x000000b800d08947 */ /* 0x002fea0003800000 */
.L_x_115:
[----:B------:R-:W4:Y:S01]  /*1c70*/  LDS.128 R4, [R4+0xf0] ;  /* 0x0000f00004047984 */ /* 0x000f220000000c00 */
[----:B---3--:R-:W-:Y:S01]  /*1c80*/  ISETP.GE.AND P0, PT, R122, 0x1, PT ;  /* 0x000000017a00780c */ /* 0x008fe20003f06270 */
[----:B-1----:R-:W-:Y:S01]  /*1c90*/  VIADD R2, R2, 0x90 ;  /* 0x0000009002027836 */ /* 0x002fe20000000000 */
[----:B------:R-:W-:Y:S01]  /*1ca0*/  @!PT LDS RZ, [RZ] ;  /* 0x00000000fffff984 */ /* 0x000fe20000000800 */
[----:B------:R-:W-:Y:S01]  /*1cb0*/  @!PT LDS RZ, [RZ] ;  /* 0x00000000fffff984 */ /* 0x000fe20000000800 */
[----:B------:R-:W-:Y:S01]  /*1cc0*/  @!PT LDS RZ, [RZ] ;  /* 0x00000000fffff984 */ /* 0x000fe20000000800 */
[----:B------:R-:W-:Y:S01]  /*1cd0*/  @!PT LDS RZ, [RZ] ;  /* 0x00000000fffff984 */ /* 0x000fe20000000800 */
[----:B------:R1:W-:Y:S06]  /*1ce0*/  MEMBAR.ALL.CTA ;  /* 0x0000000000007992 */ /* 0x0003ec0000008000 */
[----:B-1----:R-:W1:Y:S01]  /*1cf0*/  FENCE.VIEW.ASYNC.S ;  /* 0x00000000000073c6 */ /* 0x002e620000000000 */
[----:B------:R-:W-:-:S04]  /*1d00*/  PRMT R2, RZ, 0x654, R2 ;  /* 0x00000654ff027816 */ /* 0x000fc80000000002 */
[----:B-1----:R1:W-:Y:S01]  /*1d10*/  SYNCS.ARRIVE.TRANS64.RED.A1T0 RZ, [R2+URZ], RZ ;  /* 0x000000ff02ff79a7 */ /* 0x0023e200081004ff */
[----:B----4-:R-:W-:-:S13]  /*1d20*/  LOP3.LUT P2, RZ, R6, 0x1, RZ, 0xc0, !PT ;  /* 0x0000000106ff7812 */ /* 0x010fda000784c0ff */
[----:B------:R-:W-:Y:S01]  /*1d30*/  @P2 SHF.R.U32.HI R3, RZ, 0x10, R5 ;  /* 0x00000010ff032819 */ /* 0x000fe20000011605 */
[----:B------:R-:W-:Y:S01]  /*1d40*/  VOTEU.ANY UP0, P2 ;  /* 0x0000000000ff7886 */ /* 0x000fe20001000100 */
[----:B------:R-:W-:Y:S02]  /*1d50*/  @P2 MOV R11, R4 ;  /* 0x00000004000b2202 */ /* 0x000fe40000000f00 */
[----:B------:R-:W-:Y:S02]  /*1d60*/  @P2 R2UR.BROADCAST UR8, R3 ;  /* 0x00000000030822ca */ /* 0x000fe400008e0000 */
[----:B------:R-:W-:-:S11]  /*1d70*/  @P2 LOP3.LUT R8, R5, 0xffff, RZ, 0xc0, !PT ;  /* 0x0000ffff05082812 */ /* 0x000fd600078ec0ff */
[----:B------:R-:W-:Y:S01]  /*1d80*/  @UP0 UMOV UR36, UR8 ;  /* 0x0000000800240c82 */ /* 0x000fe20008000000 */
[----:B-1----:R-:W-:Y:S05]  /*1d90*/  @!P0 BRA `(.L_x_33) ;  /* 0x0000000000b88947 */ /* 0x002fea0003800000 */
[----:B------:R-:W2:Y:S01]  /*1da0*/  LDC.64 R4, c[0x0][0xb18] ;  /* 0x0002c600ff047b82 */ /* 0x000ea20000000a00 */
[----:B------:R-:W-:-:S07]  /*1db0*/  ISETP.NE.AND P3, PT, R122, 0x1, PT ;  /* 0x000000017a00780c */ /* 0x000fce0003f65270 */
[----:B------:R-:W1:Y:S08]  /*1dc0*/  LDC.64 R6, c[0x0][0xb10] ;  /* 0x0002c400ff067b82 */ /* 0x000e700000000a00 */
[----:B------:R-:W3:Y:S08]  /*1dd0*/  LDC R16, c[0x0][0xb20] ;  /* 0x0002c800ff107b82 */ /* 0x000ef00000000800 */
[----:B------:R-:W4:Y:S01]  /*1de0*/  LDC R18, c[0x0][0xb0c] ;  /* 0x0002c300ff127b82 */ /* 0x000f220000000800 */
[----:B--2---:R-:W-:Y:S01]  /*1df0*/  IMAD.HI.U32 R17, R0, R5, RZ ;  /* 0x0000000500117227 */ /* 0x004fe200078e00ff */
[----:B------:R-:W-:-:S03]  /*1e00*/  ISETP.NE.AND P0, PT, R4, 0x1, PT ;  /* 0x000000010400780c */ /* 0x000fc60003f05270 */
[----:B------:R-:W-:-:S03]  /*1e10*/  IMAD.HI.U32 R5, R8, R5, RZ ;  /* 0x0000000508057227 */ /* 0x000fc600078e00ff */
[----:B------:R-:W2:Y:S01]  /*1e20*/  LDC.64 R2, c[0x0][0xb28] ;  /* 0x0002ca00ff027b82 */ /* 0x000ea20000000a00 */
[----:B-1----:R-:W-:-:S04]  /*1e30*/  IMAD.HI.U32 R20, R9, R6, RZ ;  /* 0x0000000609147227 */ /* 0x002fc800078e00ff */
[----:B------:R-:W-:Y:S01]  /*1e40*/  IMAD.HI.U32 R22, R11, R6, RZ ;  /* 0x000000060b167227 */ /* 0x000fe200078e00ff */
[----:B------:R-:W-:Y:S02]  /*1e50*/  SHF.R.U32.HI R20, RZ, R7, R20 ;  /* 0x00000007ff147219 */ /* 0x000fe40000011614 */
[-C--:B---3--:R-:W-:Y:S02]  /*1e60*/  SHF.R.U32.HI R17, RZ, R16.reuse, R17 ;  /* 0x00000010ff117219 */ /* 0x088fe40000011611 */
[----:B------:R-:W-:Y:S02]  /*1e70*/  SHF.R.U32.HI R5, RZ, R16, R5 ;  /* 0x00000010ff057219 */ /* 0x000fe40000011605 */
[----:B------:R-:W-:Y:S02]  /*1e80*/  SEL R17, R0, R17, !P0 ;  /* 0x0000001100117207 */ /* 0x000fe40004000000 */
[----:B------:R-:W-:Y:S02]  /*1e90*/  SHF.R.U32.HI R22, RZ, R7, R22 ;  /* 0x00000007ff167219 */ /* 0x000fe40000011616 */
[----:B----4-:R-:W-:-:S02]  /*1ea0*/  ISETP.NE.AND P1, PT, R18, 0x1, PT ;  /* 0x000000011200780c */ /* 0x010fc40003f25270 */
[----:B------:R-:W-:Y:S02]  /*1eb0*/  SEL R5, R8, R5, !P0 ;  /* 0x0000000508057207 */ /* 0x000fe40004000000 */
[----:B------:R-:W-:Y:S02]  /*1ec0*/  SEL R19, R9, R20, !P1 ;  /* 0x0000001409137207 */ /* 0x000fe40004800000 */
[----:B------:R-:W-:Y:S01]  /*1ed0*/  SEL R7, R11, R22, !P1 ;  /* 0x000000160b077207 */ /* 0x000fe20004800000 */
[----:B--2---:R-:W-:-:S04]  /*1ee0*/  IMAD.HI.U32 R20, R17, R2, RZ ;  /* 0x0000000211147227 */ /* 0x004fc800078e00ff */
[----:B------:R-:W-:Y:S01]  /*1ef0*/  IMAD.HI.U32 R6, R19, R2, RZ ;  /* 0x0000000213067227 */ /* 0x000fe200078e00ff */
[----:B------:R-:W-:-:S04]  /*1f00*/  @P3 SHF.R.U32.HI R17, RZ, R3, R20 ;  /* 0x00000003ff113219 */ /* 0x000fc80000011614 */
[----:B------:R-:W-:Y:S01]  /*1f10*/  @P3 SHF.R.U32.HI R19, RZ, R3, R6 ;  /* 0x00000003ff133219 */ /* 0x000fe20000011606 */
[----:B------:R-:W-:-:S04]  /*1f20*/  IMAD R17, R122, R17, RZ ;  /* 0x000000117a117224 */ /* 0x000fc800078e02ff */
[----:B------:R-:W-:Y:S01]  /*1f30*/  IMAD R6, R122, R19, RZ ;  /* 0x000000137a067224 */ /* 0x000fe200078e02ff */
[C---:B------:R-:W-:Y:S02]  /*1f40*/  ISETP.GE.AND P0, PT, R5.reuse, R17, PT ;  /* 0x000000110500720c */ /* 0x040fe40003f06270 */
[----:B------:R-:W-:Y:S02]  /*1f50*/  IADD3 R17, PT, PT, -R5, RZ, RZ ;  /* 0x000000ff05117210 */ /* 0x000fe40007ffe1ff */
[----:B------:R-:W-:Y:S01]  /*1f60*/  ISETP.GE.OR P0, PT, R7, R6, P0 ;  /* 0x000000060700720c */ /* 0x000fe20000706670 */
[----:B------:R-:W-:-:S04]  /*1f70*/  IMAD.HI.U32 R6, R5, R2, RZ ;  /* 0x0000000205067227 */ /* 0x000fc800078e00ff */
[----:B------:R-:W-:Y:S01]  /*1f80*/  IMAD R8, R4, R17, R8 ;  /* 0x0000001104087224 */ /* 0x000fe200078e0208 */
[----:B------:R-:W-:-:S04]  /*1f90*/  SHF.R.U32.HI R6, RZ, R3, R6 ;  /* 0x00000003ff067219 */ /* 0x000fc80000011606 */
[----:B------:R-:W-:-:S03]  /*1fa0*/  SEL R6, R5, R6, !P3 ;  /* 0x0000000605067207 */ /* 0x000fc60005800000 */
[----:B------:R-:W-:-:S04]  /*1fb0*/  @!P0 IMAD.HI.U32 R16, R7, R2, RZ ;  /* 0x0000000207108227 */ /* 0x000fc800078e00ff */
[----:B------:R-:W-:Y:S01]  /*1fc0*/  IMAD.MOV R2, RZ, RZ, -R6 ;  /* 0x000000ffff027224 */ /* 0x000fe200078e0a06 */
[----:B------:R-:W-:-:S03]  /*1fd0*/  @!P0 SHF.R.U32.HI R16, RZ, R3, R16 ;  /* 0x00000003ff108219 */ /* 0x000fc60000011610 */
[----:B------:R-:W-:Y:S01]  /*1fe0*/  IMAD R2, R122, R2, R5 ;  /* 0x000000027a027224 */ /* 0x000fe200078e0205 */
        /* <DEDUP_REMOVED lines=9> */
.L_x_33:
[----:B------:R-:W1:Y:S02]  /*2080*/  LDCU UR8, c[0x0][0xb30] ;  /* 0x00016600ff0877ac */ /* 0x000e640008000800 */
[----:B-1----:R-:W-:-:S09]  /*2090*/  UISETP.NE.AND UP0, UPT, UR8, 0x1, UPT ;  /* 0x000000010800788c */ /* 0x002fd2000bf05270 */
[----:B------:R-:W-:Y:S05]  /*20a0*/  BRA.U UP0, `(.L_x_34) ;  /* 0x0000000100407547 */ /* 0x000fea000b800000 */
[----:B------:R-:W1:Y:S08]  /*20b0*/  LDC.64 R4, c[0x0][0xb10] ;  /* 0x0002c400ff047b82 */ /* 0x000e700000000a00 */
[----:B------:R-:W3:Y:S08]  /*20c0*/  LDC.64 R2, c[0x0][0xb18] ;  /* 0x0002c600ff027b82 */ /* 0x000ef00000000a00 */
[----:B------:R-:W4:Y:S08]  /*20d0*/  LDC R6, c[0x0][0xb20] ;  /* 0x0002c800ff067b82 */ /* 0x000f300000000800 */
[----:B------:R-:W2:Y:S01]  /*20e0*/  LDC R16, c[0x0][0xb0c] ;  /* 0x0002c300ff107b82 */ /* 0x000ea20000000800 */
[----:B-1----:R-:W-:-:S05]  /*20f0*/  IMAD.HI.U32 R4, R11, R4, RZ ;  /* 0x000000040b047227 */ /* 0x002fca00078e00ff */
[----:B------:R-:W-:Y:S01]  /*2100*/  SHF.R.U32.HI R4, RZ, R5, R4 ;  /* 0x00000005ff047219 */ /* 0x000fe20000011604 */
[----:B---3--:R-:W-:Y:S01]  /*2110*/  IMAD.HI.U32 R3, R8, R3, RZ ;  /* 0x0000000308037227 */ /* 0x008fe200078e00ff */
[----:B------:R-:W-:-:S04]  /*2120*/  ISETP.NE.AND P0, PT, R2, 0x1, PT ;  /* 0x000000010200780c */ /* 0x000fc80003f05270 */
[----:B----4-:R-:W-:-:S04]  /*2130*/  SHF.R.U32.HI R3, RZ, R6, R3 ;  /* 0x00000006ff037219 */ /* 0x010fc80000011603 */
[----:B------:R-:W-:Y:S02]  /*2140*/  SEL R3, R8, R3, !P0 ;  /* 0x0000000308037207 */ /* 0x000fe40004000000 */
[----:B--2---:R-:W-:-:S04]  /*2150*/  ISETP.NE.AND P1, PT, R16, 0x1, PT ;  /* 0x000000011000780c */ /* 0x004fc80003f25270 */
[----:B------:R-:W-:-:S05]  /*2160*/  SEL R4, R11, R4, !P1 ;  /* 0x000000040b047207 */ /* 0x000fca0004800000 */
[----:B------:R-:W-:Y:S02]  /*2170*/  IMAD.IADD R5, R3, 0x1, -R4 ;  /* 0x0000000103057824 */ /* 0x000fe400078e0a04 */
[----:B------:R-:W-:Y:S02]  /*2180*/  IMAD.IADD R3, R4, 0x1, -R3 ;  /* 0x0000000104037824 */ /* 0x000fe400078e0a03 */
[----:B------:R-:W-:Y:S02]  /*2190*/  IMAD R11, R5, R16, R11 ;  /* 0x00000010050b7224 */ /* 0x000fe400078e020b */
[----:B------:R-:W-:-:S07]  /*21a0*/  IMAD R8, R3, R2, R8 ;  /* 0x0000000203087224 */ /* 0x000fce00078e0208 */
.L_x_34:
[----:B------:R-:W-:Y:S01]  /*21b0*/  VIADD R14, R14, 0x1 ;  /* 0x000000010e0e7836 */ /* 0x000fe20000000000 */
[----:B------:R-:W-:Y:S01]  /*21c0*/  UPLOP3.LUT UP3, UPT, UPT, UPT, UPT, 0x80, 0x8 ;  /* 0x000000000008789c */ /* 0x000fe20003f6f070 */
[----:B------:R-:W-:Y:S02]  /*21d0*/  IMAD.IADD R19, R11, 0x1, R174 ;  /* 0x000000010b137824 */ /* 0x000fe400078e02ae */
[----:B------:R-:W-:Y:S01]  /*21e0*/  IMAD.IADD R18, R8, 0x1, R173 ;  /* 0x0000000108127824 */ /* 0x000fe200078e02ad */
[----:B------:R-:W-:-:S04]  /*21f0*/  ISETP.NE.AND P0, PT, R14, 0x2, PT ;  /* 0x000000020e00780c */ /* 0x000fc80003f05270 */
[----:B------:R-:W-:Y:S02]  /*2200*/  SEL R2, RZ, 0x1, P0 ;  /* 0x00000001ff027807 */ /* 0x000fe40000000000 */
[----:B------:R-:W-:Y:S02]  /*2210*/  SEL R14, R14, RZ, P0 ;  /* 0x000000ff0e0e7207 */ /* 0x000fe40000000000 */
[----:B------:R-:W-:Y:S01]  /*2220*/  LOP3.LUT R13, R13, R2, RZ, 0x3c, !PT ;  /* 0x000000020d0d7212 */ /* 0x000fe200078e3cff */
[----:B------:R-:W-:Y:S06]  /*2230*/  @P2 BRA `(.L_x_35) ;  /* 0xfffffff000942947 */ /* 0x000fec000383ffff */
[----:B------:R-:W-:Y:S01]  /*2240*/  UIADD3 UR4, UPT, UPT, UR4, 0x18, URZ ;  /* 0x0000001804047890 */ /* 0x000fe2000fffe0ff */
[----:B------:R-:W-:-:S03]  /*2250*/  SHF.L.U32 R3, R15, 0x1f, RZ ;  /* 0x0000001f0f037819 */ /* 0x000fc600000006ff */
[----:B------:R-:W-:-:S09]  /*2260*/  ULEA UR5, UR6, UR4, 0x3 ;  /* 0x0000000406057291 */ /* 0x000fd2000f8e18ff */
[----:B------:R-:W1:Y:S02]  /*2270*/  SYNCS.PHASECHK.TRANS64.TRYWAIT P0, [UR5], R3 ;  /* 0x00000003ff0075a7 */ /* 0x000e640008001105 */
[----:B-1----:R-:W-:Y:S05]  /*2280*/  @!P0 BRA `(.L_x_36) ;  /* 0x000000b4005c8947 */ /* 0x002fea0003800000 */
.L_x_117:
[----:B------:R-:W-:-:S04]  /*2290*/  UIADD3 UR6, UPT, UPT, UR6, 0x1, URZ ;  /* 0x0000000106067890 */ /* 0x000fc8000fffe0ff */
[----:B------:R-:W-:-:S04]  /*22a0*/  UISETP.NE.AND UP0, UPT, UR6, 0x3, UPT ;  /* 0x000000030600788c */ /* 0x000fc8000bf05270 */
[----:B------:R-:W-:Y:S02]  /*22b0*/  USEL UR7, URZ, 0x1, UP0 ;  /* 0x00000001ff077887 */ /* 0x000fe40008000000 */
[----:B------:R-:W-:-:S04]  /*22c0*/  USEL UR6, UR6, URZ, UP0 ;  /* 0x000000ff06067287 */ /* 0x000fc80008000000 */
[----:B------:R-:W-:Y:S01]  /*22d0*/  ULEA UR5, UR6, UR4, 0x3 ;  /* 0x0000000406057291 */ /* 0x000fe2000f8e18ff */
[----:B------:R-:W-:-:S04]  /*22e0*/  LOP3.LUT R15, R15, UR7, RZ, 0x3c, !PT ;  /* 0x000000070f0f7c12 */ /* 0x000fc8000f8e3cff */
[----:B-1----:R-:W-:-:S04]  /*22f0*/  SHF.L.U32 R3, R15, 0x1f, RZ ;  /* 0x0000001f0f037819 */ /* 0x002fc800000006ff */
[----:B------:R-:W1:Y:S02]  /*2300*/  SYNCS.PHASECHK.TRANS64.TRYWAIT P0, [UR5], R3 ;  /* 0x00000003ff0075a7 */ /* 0x000e640008001105 */
[----:B-1----:R-:W-:Y:S05]  /*2310*/  @!P0 BRA `(.L_x_37) ;  /* 0x000000b400508947 */ /* 0x002fea0003800000 */
.L_x_119:
[----:B------:R-:W-:-:S04]  /*2320*/  UIADD3 UR6, UPT, UPT, UR6, 0x1, URZ ;  /* 0x0000000106067890 */ /* 0x000fc8000fffe0ff */
[----:B------:R-:W-:-:S04]  /*2330*/  UISETP.NE.AND UP0, UPT, UR6, 0x3, UPT ;  /* 0x000000030600788c */ /* 0x000fc8000bf05270 */
[----:B------:R-:W-:Y:S02]  /*2340*/  USEL UR5, URZ, 0x1, UP0 ;  /* 0x00000001ff057887 */ /* 0x000fe40008000000 */
[----:B------:R-:W-:-:S04]  /*2350*/  USEL UR6, UR6, URZ, UP0 ;  /* 0x000000ff06067287 */ /* 0x000fc80008000000 */
[----:B------:R-:W-:Y:S01]  /*2360*/  ULEA UR6, UR6, UR4, 0x3 ;  /* 0x0000000406067291 */ /* 0x000fe2000f8e18ff */
[----:B-1----:R-:W-:-:S04]  /*2370*/  LOP3.LUT R3, R15, UR5, RZ, 0x3c, !PT ;  /* 0x000000050f037c12 */ /* 0x002fc8000f8e3cff */
[----:B------:R-:W-:Y:S01]  /*2380*/  SHF.L.U32 R3, R3, 0x1f, RZ ;  /* 0x0000001f03037819 */ /* 0x000fe200000006ff */
[----:B--2---:R-:W-:-:S07]  /*2390*/  IMAD.U32 R0, RZ, RZ, UR6 ;  /* 0x00000006ff007e24 */ /* 0x004fce000f8e00ff */
.L_x_38:
[----:B-1----:R1:W2:Y:S02]  /*23a0*/  SYNCS.PHASECHK.TRANS64.TRYWAIT P0, [R0+URZ], R3 ;  /* 0x00000003000075a7 */ /* 0x0022a400080011ff */
[----:B--2---:R-:W-:Y:S05]  /*23b0*/  @!P0 NANOSLEEP.SYNCS 0x989680 ;  /* 0x009896800000895d */ /* 0x004fea0003900000 */
[----:B------:R-:W2:Y:S02]  /*23c0*/  @!P0 SYNCS.PHASECHK.TRANS64 P0, [R0+URZ], R3 ;  /* 0x00000003000085a7 */ /* 0x000ea400080010ff */
[----:B--2---:R-:W-:Y:S05]  /*23d0*/  @P0 EXIT ;  /* 0x000000000000094d */ /* 0x004fea0003800000 */
[----:B------:R-:W-:Y:S05]  /*23e0*/  BRA `(.L_x_38) ;  /* 0xfffffffc00ec7947 */ /* 0x000fea000383ffff */
.L_x_17:
[----:B------:R-:W-:-:S04]  /*23f0*/  UISETP.NE.AND UP0, UPT, UR37, URZ, UPT ;  /* 0x000000ff2500728c */ /* 0x000fc8000bf05270 */
[----:B------:R-:W-:-:S09]  /*2400*/  UISETP.NE.OR UP0, UPT, UR8, 0x1, UP0 ;  /* 0x000000010800788c */ /* 0x000fd20008705670 */
[----:B------:R-:W-:Y:S05]  /*2410*/  BRA.U UP0, `(.L_x_39) ;  /* 0x0000000500487547 */ /* 0x000fea000b800000 */
[----:B------:R-:W-:Y:S01]  /*2420*/  ISETP.NE.AND P2, PT, R2, RZ, PT ;  /* 0x000000ff0200720c */ /* 0x000fe20003f45270 */
[----:B------:R-:W-:Y:S01]  /*2430*/  IMAD.MOV.U32 R12, RZ, RZ, 0x1 ;  /* 0x00000001ff0c7424 */ /* 0x000fe200078e00ff */
[----:B------:R-:W-:Y:S02]  /*2440*/  CS2R R10, SRZ ;  /* 0x00000000000a7805 */ /* 0x000fe4000001ff00 */
[----:B------:R-:W-:Y:S01]  /*2450*/  CS2R R8, SRZ ;  /* 0x0000000000087805 */ /* 0x000fe2000001ff00 */
[----:B------:R-:W-:Y:S01]  /*2460*/  UMOV UR4, 0x400 ;  /* 0x0000040000047882 */ /* 0x000fe20000000000 */
[----:B------:R-:W-:Y:S01]  /*2470*/  UMOV UR6, URZ ;  /* 0x000000ff00067c82 */ /* 0x000fe20008000000 */
[----:B------:R-:W-:-:S12]  /*2480*/  ULEA UR37, UR37, UR4, 0x18 ;  /* 0x0000000425257291 */ /* 0x000fd8000f8ec0ff */
.L_x_43:
[----:B------:R-:W-:Y:S02]  /*2490*/  LEA R0, R8, UR37, 0x3 ;  /* 0x0000002508007c11 */ /* 0x000fe4000f8e18ff */
[----:B------:R-:W-:-:S03]  /*24a0*/  SHF.L.U32 R5, R9, 0x1f, RZ ;  /* 0x0000001f09057819 */ /* 0x000fc600000006ff */
[----:B------:R-:W-:Y:S01]  /*24b0*/  VIADD R4, R0, 0xd0 ;  /* 0x000000d000047836 */ /* 0x000fe20000000000 */
[----:B------:R-:W1:Y:S02]  /*24c0*/  SYNCS.PHASECHK.TRANS64.TRYWAIT P0, [R0+URZ+0xc0], R5 ;  /* 0x0000c005000075a7 */ /* 0x000e6400080011ff */
[----:B-1----:R-:W-:Y:S05]  /*24d0*/  @!P0 BRA `(.L_x_40) ;  /* 0x000000b000f88947 */ /* 0x002fea0003800000 */
.L_x_120:
[----:B------:R-:W-:Y:S01]  /*24e0*/  ULEA UR5, UR6, UR37, 0x3 ;  /* 0x0000002506057291 */ /* 0x000fe2000f8e18ff */
[----:B------:R-:W-:Y:S02]  /*24f0*/  PRMT R4, RZ, 0x654, R4 ;  /* 0x00000654ff047816 */ /* 0x000fe40000000004 */
[----:B-1----:R-:W-:Y:S01]  /*2500*/  SHF.L.U32 R5, R12, 0x1f, RZ ;  /* 0x0000001f0c057819 */ /* 0x002fe200000006ff */
[----:B------:R-:W-:Y:S01]  /*2510*/  UIADD3 UR4, UPT, UPT, UR5, 0x80, URZ ;  /* 0x0000008005047890 */ /* 0x000fe2000fffe0ff */
[----:B------:R1:W-:Y:S05]  /*2520*/  SYNCS.ARRIVE.TRANS64.RED.A1T0 RZ, [R4+URZ], RZ ;  /* 0x000000ff04ff79a7 */ /* 0x0003ea00081004ff */
[----:B------:R-:W-:Y:S01]  /*2530*/  IMAD.U32 R7, RZ, RZ, UR4 ;  /* 0x00000004ff077e24 */ /* 0x000fe2000f8e00ff */
[----:B------:R-:W2:Y:S04]  /*2540*/  SYNCS.PHASECHK.TRANS64.TRYWAIT P0, [UR5+0x90], R5 ;  /* 0x00009005ff0075a7 */ /* 0x000ea80008001105 */
[----:B------:R-:W-:Y:S01]  /*2550*/  PRMT R6, R2, 0x654, R7 ;  /* 0x0000065402067816 */ /* 0x000fe20000000007 */
[----:B-1----:R-:W-:Y:S01]  /*2560*/  @!P2 IMAD.MOV.U32 R4, RZ, RZ, 0x10 ;  /* 0x00000010ff04a424 */ /* 0x002fe200078e00ff */
[----:B--2---:R-:W-:Y:S06]  /*2570*/  @!P0 BRA `(.L_x_41) ;  /* 0x000000b000e48947 */ /* 0x004fec0003800000 */
.L_x_122:
[----:B------:R-:W-:Y:S01]  /*2580*/  ULEA UR4, UR6, UR37, 0x4 ;  /* 0x0000002506047291 */ /* 0x000fe2000f8e20ff */
[----:B------:R-:W-:Y:S01]  /*2590*/  SEL R3, R6, R3, !P2 ;  /* 0x0000000306037207 */ /* 0x000fe20005000000 */
[----:B------:R-:W-:Y:S01]  /*25a0*/  UIADD3 UR5, UPT, UPT, UR5, 0x80, URZ ;  /* 0x0000008005057890 */ /* 0x000fe2000fffe0ff */
[----:B-1----:R-:W-:Y:S01]  /*25b0*/  LEA R0, R11, UR37, 0x3 ;  /* 0x000000250b007c11 */ /* 0x002fe2000f8e18ff */
[----:B------:R-:W-:Y:S01]  /*25c0*/  UIADD3 UR4, UPT, UPT, UR4, 0xf0, URZ ;  /* 0x000000f004047890 */ /* 0x000fe2000fffe0ff */
[----:B------:R-:W-:Y:S01]  /*25d0*/  SHF.L.U32 R5, R10, 0x1f, RZ ;  /* 0x0000001f0a057819 */ /* 0x000fe200000006ff */
[----:B------:R1:W-:Y:S01]  /*25e0*/  @!P2 SYNCS.ARRIVE.TRANS64.RED RZ, [R3+URZ], R4 ;  /* 0x0000000403ffa9a7 */ /* 0x0003e200080004ff */
[----:B------:R-:W-:Y:S01]  /*25f0*/  UIADD3 UR6, UPT, UPT, UR6, 0x1, URZ ;  /* 0x0000000106067890 */ /* 0x000fe2000fffe0ff */
[----:B------:R-:W-:-:S03]  /*2600*/  VIADD R8, R8, 0x1 ;  /* 0x0000000108087836 */ /* 0x000fc60000000000 */
[----:B------:R-:W-:Y:S02]  /*2610*/  UISETP.NE.AND UP0, UPT, UR6, 0x2, UPT ;  /* 0x000000020600788c */ /* 0x000fe4000bf05270 */
[----:B------:R-:W-:Y:S06]  /*2620*/  UGETNEXTWORKID.BROADCAST [UR4], [UR5] ;  /* 0x00000000040073ca */ /* 0x000fec0008000100 */
[----:B------:R-:W-:Y:S01]  /*2630*/  USEL UR4, URZ, 0x1, UP0 ;  /* 0x00000001ff047887 */ /* 0x000fe20008000000 */
[----:B------:R-:W-:Y:S01]  /*2640*/  ISETP.NE.AND P0, PT, R8, 0x2, PT ;  /* 0x000000020800780c */ /* 0x000fe20003f05270 */
[----:B------:R-:W-:Y:S01]  /*2650*/  USEL UR6, UR6, URZ, UP0 ;  /* 0x000000ff06067287 */ /* 0x000fe20008000000 */
[----:B------:R-:W2:Y:S03]  /*2660*/  SYNCS.PHASECHK.TRANS64.TRYWAIT P1, [R0+URZ+0x80], R5 ;  /* 0x00008005000075a7 */ /* 0x000ea600080211ff */
[----:B------:R-:W-:Y:S01]  /*2670*/  LOP3.LUT R12, R12, UR4, RZ, 0x3c, !PT ;  /* 0x000000040c0c7c12 */ /* 0x000fe2000f8e3cff */
[----:B-12---:R-:W-:Y:S07]  /*2680*/  @!P1 BRA `(.L_x_42) ;  /* 0x000000b000b89947 */ /* 0x006fee0003800000 */
.L_x_123:
[C---:B------:R-:W-:Y:S01]  /*2690*/  LEA R4, R11.reuse, UR37, 0x4 ;  /* 0x000000250b047c11 */ /* 0x040fe2000f8e20ff */
[----:B-1----:R-:W-:Y:S01]  /*26a0*/  VIADD R0, R0, 0x90 ;  /* 0x0000009000007836 */ /* 0x002fe20000000000 */
[----:B------:R-:W-:Y:S01]  /*26b0*/  SEL R8, R8, RZ, P0 ;  /* 0x000000ff08087207 */ /* 0x000fe20000000000 */
[----:B------:R-:W-:-:S03]  /*26c0*/  VIADD R11, R11, 0x1 ;  /* 0x000000010b0b7836 */ /* 0x000fc60000000000 */
[----:B------:R-:W1:Y:S01]  /*26d0*/  LDS.128 R4, [R4+0xf0] ;  /* 0x0000f00004047984 */ /* 0x000e620000000c00 */
[----:B------:R-:W-:Y:S02]  /*26e0*/  PRMT R0, RZ, 0x654, R0 ;  /* 0x00000654ff007816 */ /* 0x000fe40000000000 */
[C---:B------:R-:W-:Y:S01]  /*26f0*/  ISETP.NE.AND P1, PT, R11.reuse, 0x2, PT ;  /* 0x000000020b00780c */ /* 0x040fe20003f25270 */
[----:B------:R-:W-:Y:S01]  /*2700*/  @!PT LDS RZ, [RZ] ;  /* 0x00000000fffff984 */ /* 0x000fe20000000800 */
[----:B------:R-:W-:Y:S01]  /*2710*/  @!PT LDS RZ, [RZ] ;  /* 0x00000000fffff984 */ /* 0x000fe20000000800 */
[----:B------:R-:W-:Y:S01]  /*2720*/  @!PT LDS RZ, [RZ] ;  /* 0x00000000fffff984 */ /* 0x000fe20000000800 */
[----:B------:R-:W-:Y:S01]  /*2730*/  @!PT LDS RZ, [RZ] ;  /* 0x00000000fffff984 */ /* 0x000fe20000000800 */
[----:B------:R2:W-:Y:S06]  /*2740*/  MEMBAR.ALL.CTA ;  /* 0x0000000000007992 */ /* 0x0005ec0000008000 */
[----:B--2---:R-:W2:Y:S01]  /*2750*/  FENCE.VIEW.ASYNC.S ;  /* 0x00000000000073c6 */ /* 0x004ea20000000000 */
[----:B------:R-:W-:Y:S01]  /*2760*/  SEL R11, R11, RZ, P1 ;  /* 0x000000ff0b0b7207 */ /* 0x000fe20000800000 */
[----:B--2---:R2:W-:Y:S01]  /*2770*/  SYNCS.ARRIVE.TRANS64.RED.A1T0 RZ, [R0+URZ], RZ ;  /* 0x000000ff00ff79a7 */ /* 0x0045e200081004ff */
[----:B-1----:R-:W-:-:S02]  /*2780*/  LOP3.LUT P3, RZ, R6, 0x1, RZ, 0xc0, !PT ;  /* 0x0000000106ff7812 */ /* 0x002fc4000786c0ff */
[----:B------:R-:W-:-:S04]  /*2790*/  SEL R5, RZ, 0x1, P1 ;  /* 0x00000001ff057807 */ /* 0x000fc80000800000 */
[----:B------:R-:W-:Y:S02]  /*27a0*/  LOP3.LUT R10, R10, R5, RZ, 0x3c, !PT ;  /* 0x000000050a0a7212 */ /* 0x000fe400078e3cff */
[----:B--2---:R-:W-:-:S04]  /*27b0*/  SEL R0, RZ, 0x1, P0 ;  /* 0x00000001ff007807 */ /* 0x004fc80000000000 */
[----:B------:R-:W-:Y:S01]  /*27c0*/  LOP3.LUT R9, R9, R0, RZ, 0x3c, !PT ;  /* 0x0000000009097212 */ /* 0x000fe200078e3cff */
[----:B------:R-:W-:Y:S06]  /*27d0*/  @P3 BRA `(.L_x_43) ;  /* 0xfffffffc002c3947 */ /* 0x000fec000383ffff */
[----:B------:R-:W-:Y:S01]  /*27e0*/  ULEA UR5, UR6, UR37, 0x3 ;  /* 0x0000002506057291 */ /* 0x000fe2000f8e18ff */
[----:B------:R-:W-:-:S08]  /*27f0*/  SHF.L.U32 R3, R12, 0x1f, RZ ;  /* 0x0000001f0c037819 */ /* 0x000fd000000006ff */
[----:B------:R-:W1:Y:S02]  /*2800*/  SYNCS.PHASECHK.TRANS64 P0, [UR5+0x90], R3 ;  /* 0x00009003ff0075a7 */ /* 0x000e640008001005 */
[----:B-1----:R-:W-:Y:S05]  /*2810*/  @P0 BRA `(.L_x_44) ;  /* 0x0000000000080947 */ /* 0x002fea0003800000 */
[----:B------:R-:W1:Y:S02]  /*2820*/  SYNCS.PHASECHK.TRANS64.TRYWAIT P0, [UR5+0x90], R3 ;  /* 0x00009003ff0075a7 */ /* 0x000e640008001105 */
[----:B-1----:R-:W-:Y:S05]  /*2830*/  @!P0 BRA `(.L_x_45) ;  /* 0x000000b000608947 */ /* 0x002fea0003800000 */
.L_x_44:
[----:B------:R-:W-:-:S04]  /*2840*/  UIADD3 UR4, UPT, UPT, UR6, 0x1, URZ ;  /* 0x0000000106047890 */ /* 0x000fc8000fffe0ff */
[----:B------:R-:W-:-:S04]  /*2850*/  UISETP.NE.AND UP0, UPT, UR4, 0x2, UPT ;  /* 0x000000020400788c */ /* 0x000fc8000bf05270 */
[----:B------:R-:W-:Y:S02]  /*2860*/  USEL UR7, URZ, 0x1, UP0 ;  /* 0x00000001ff077887 */ /* 0x000fe40008000000 */
[----:B------:R-:W-:-:S04]  /*2870*/  USEL UR4, UR4, URZ, UP0 ;  /* 0x000000ff04047287 */ /* 0x000fc80008000000 */
[----:B------:R-:W-:Y:S01]  /*2880*/  ULEA UR4, UR4, UR37, 0x3 ;  /* 0x0000002504047291 */ /* 0x000fe2000f8e18ff */
[----:B-1----:R-:W-:-:S04]  /*2890*/  LOP3.LUT R3, R12, UR7, RZ, 0x3c, !PT ;  /* 0x000000070c037c12 */ /* 0x002fc8000f8e3cff */
[----:B------:R-:W-:-:S04]  /*28a0*/  SHF.L.U32 R0, R3, 0x1f, RZ ;  /* 0x0000001f03007819 */ /* 0x000fc800000006ff */
[----:B------:R-:W1:Y:S02]  /*28b0*/  SYNCS.PHASECHK.TRANS64 P0, [UR4+0x90], R0 ;  /* 0x00009000ff0075a7 */ /* 0x000e640008001004 */
[----:B-1----:R-:W-:Y:S05]  /*28c0*/  @P0 EXIT ;  /* 0x000000000000094d */ /* 0x002fea0003800000 */
[----:B------:R-:W-:Y:S02]  /*28d0*/  SHF.L.U32 R3, R3, 0x1f, RZ ;  /* 0x0000001f03037819 */ /* 0x000fe400000006ff */
[----:B------:R-:W-:-:S07]  /*28e0*/  MOV R0, UR4 ;  /* 0x0000000400007c02 */ /* 0x000fce0008000f00 */
.L_x_46:
[----:B-1----:R1:W2:Y:S02]  /*28f0*/  SYNCS.PHASECHK.TRANS64.TRYWAIT P0, [R0+URZ+0x90], R3 ;  /* 0x00009003000075a7 */ /* 0x0022a400080011ff */
[----:B--2---:R-:W-:Y:S05]  /*2900*/  @!P0 NANOSLEEP.SYNCS 0x989680 ;  /* 0x009896800000895d */ /* 0x004fea0003900000 */
[----:B------:R-:W2:Y:S02]  /*2910*/  @!P0 SYNCS.PHASECHK.TRANS64 P0, [R0+URZ+0x90], R3 ;  /* 0x00009003000085a7 */ /* 0x000ea400080010ff */
[----:B--2---:R-:W-:Y:S05]  /*2920*/  @P0 EXIT ;  /* 0x000000000000094d */ /* 0x004fea0003800000 */
[----:B------:R-:W-:Y:S05]  /*2930*/  BRA `(.L_x_46) ;  /* 0xfffffffc00ec7947 */ /* 0x000fea000383ffff */
.L_x_39:
[----:B------:R-:W-:-:S09]  /*2940*/  UISETP.NE.AND UP0, UPT, UR8, URZ, UPT ;  /* 0x000000ff0800728c */ /* 0x000fd2000bf05270 */
[----:B------:R-:W-:Y:S05]  /*2950*/  BRA.U UP0, `(.L_x_47) ;  /* 0x0000000d006c7547 */ /* 0x000fea000b800000 */
[----:B------:R-:W-:Y:S01]  /*2960*/  UMOV UR4, 0x40 ;  /* 0x0000004000047882 */ /* 0x000fe20000000000 */
[----:B------:R-:W-:Y:S01]  /*2970*/  NOP ;  /* 0x0000000000007918 */ /* 0x000fe20000000000 */
[----:B------:R-:W-:Y:S01]  /*2980*/  ULEA UR4, UR37, UR4, 0x18 ;  /* 0x0000000425047291 */ /* 0x000fe2000f8ec0ff */
[----:B------:R-:W-:Y:S02]  /*2990*/  UMOV UR5, 0x400 ;  /* 0x0000040000057882 */ /* 0x000fe40000000000 */
[----:B------:R-:W-:-:S06]  /*29a0*/  ULEA UR37, UR37, UR5, 0x18 ;  /* 0x0000000525257291 */ /* 0x000fcc000f8ec0ff */
[----:B------:R-:W1:Y:S02]  /*29b0*/  LDS.U8 R0, [UR4+0x1c] ;  /* 0x00001c04ff007984 */ /* 0x000e640008000000 */
[----:B-1----:R-:W-:-:S13]  /*29c0*/  ISETP.NE.AND P0, PT, R0, RZ, PT ;  /* 0x000000ff0000720c */ /* 0x002fda0003f05270 */
[----:B------:R-:W-:Y:S05]  /*29d0*/  @P0 BRA `(.L_x_48) ;  /* 0x0000000000580947 */ /* 0x000fea0003800000 */
[----:B------:R-:W-:-:S13]  /*29e0*/  ELECT P0, URZ, PT ;  /* 0x0000000000ff782f */ /* 0x000fda0003800000 */
[----:B------:R-:W-:Y:S05]  /*29f0*/  @!P0 BRA `(.L_x_49) ;  /* 0x0000000000608947 */ /* 0x000fea0003800000 */
[----:B------:R-:W-:Y:S01]  /*2a00*/  UMOV UR5, 0x10 ;  /* 0x0000001000057882 */ /* 0x000fe20000000000 */
[----:B------:R-:W-:Y:S01]  /*2a10*/  HFMA2 R0, -RZ, RZ, 0, 5.9604644775390625e-08 ;  /* 0x00000001ff007431 */ /* 0x000fe200000001ff */
[----:B------:R-:W-:-:S03]  /*2a20*/  MOV R2, 0xffff ;  /* 0x0000ffff00027802 */ /* 0x000fc60000000f00 */
[----:B------:R-:W-:Y:S04]  /*2a30*/  DEPBAR.LE SB1, 0x36 ;  /* 0x00009d800000791a */ /* 0x000fe80000000000 */
[----:B------:R-:W1:Y:S02]  /*2a40*/  UTCATOMSWS.FIND_AND_SET.ALIGN UP0, UR5, UR5 ;  /* 0x00000005000575e3 */ /* 0x000e640008000800 */
[----:B-1----:R-:W-:Y:S01]  /*2a50*/  MOV R3, UR5 ;  /* 0x0000000500037c02 */ /* 0x002fe20008000f00 */
[----:B------:R-:W-:Y:S06]  /*2a60*/  BRA.U UP0, `(.L_x_50) ;  /* 0x0000000100187547 */ /* 0x000fec000b800000 */
.L_x_51:
[----:B------:R-:W-:Y:S05]  /*2a70*/  NANOSLEEP 0x64 ;  /* 0x000000640000795d */ /* 0x000fea0003800000 */
[----:B------:R-:W-:-:S05]  /*2a80*/  UMOV UR5, 0x10 ;  /* 0x0000001000057882 */ /* 0x000fca0000000000 */
[----:B------:R-:W-:Y:S04]  /*2a90*/  DEPBAR.LE SB1, 0x36 ;  /* 0x00009d800000791a */ /* 0x000fe80000000000 */
[----:B------:R-:W1:Y:S02]  /*2aa0*/  UTCATOMSWS.FIND_AND_SET.ALIGN UP0, UR5, UR5 ;  /* 0x00000005000575e3 */ /* 0x000e640008000800 */
[----:B-1----:R-:W-:Y:S01]  /*2ab0*/  MOV R3, UR5 ;  /* 0x0000000500037c02 */ /* 0x002fe20008000f00 */
[----:B------:R-:W-:Y:S05]  /*2ac0*/  BRA.U !UP0, `(.L_x_51) ;  /* 0xfffffffd08e87547 */ /* 0x000fea000b83ffff */
.L_x_50:
[-C--:B------:R-:W-:Y:S02]  /*2ad0*/  SHF.L.U32 R2, R2, R3.reuse, RZ ;  /* 0x0000000302027219 */ /* 0x080fe400000006ff */
[----:B------:R-:W-:Y:S01]  /*2ae0*/  SHF.L.U32 R0, R0, R3, RZ ;  /* 0x0000000300007219 */ /* 0x000fe200000006ff */
[----:B------:R-:W-:Y:S02]  /*2af0*/  IMAD.SHL.U32 R3, R3, 0x20, RZ ;  /* 0x0000002003037824 */ /* 0x000fe400078e00ff */
[----:B------:R1:W-:Y:S04]  /*2b00*/  ATOMS.OR RZ, [UR4+0x14], R2 ;  /* 0x00001402ffff798c */ /* 0x0003e8000b000004 */
[----:B------:R1:W-:Y:S04]  /*2b10*/  ATOMS.OR RZ, [UR4+0x18], R0 ;  /* 0x00001800ffff798c */ /* 0x0003e8000b000004 */
[----:B------:R1:W-:Y:S01]  /*2b20*/  STS [UR37+0x110], R3 ;  /* 0x00011003ff007988 */ /* 0x0003e20008000825 */
[----:B------:R-:W-:Y:S05]  /*2b30*/  BRA `(.L_x_49) ;  /* 0x0000000000107947 */ /* 0x000fea0003800000 */
.L_x_48:
[----:B------:R-:W-:Y:S02]  /*2b40*/  MOV R0, 0xffffffff ;  /* 0xffffffff00007802 */ /* 0x000fe40000000f00 */
[----:B------:R-:W-:-:S03]  /*2b50*/  MOV R2, 0x2b80 ;  /* 0x00002b8000027802 */ /* 0x000fc60000000f00 */
[----:B------:R1:W-:Y:S04]  /*2b60*/  STS [UR37+0x110], R0 ;  /* 0x00011000ff007988 */ /* 0x0003e80008000825 */
[----:B-1-3-5:R-:W-:Y:S05]  /*2b70*/  CALL.REL.NOINC `($__internal_1_$__cuda_sm10x_tcgen05_guardrail_trap_phase_invalid_during_alloc) ;  /* 0x000000b400387944 */ /* 0x02afea0003c00000 */
.L_x_49:
[----:B------:R-:W-:Y:S05]  /*2b80*/  WARPSYNC.ALL ;  /* 0x0000000000007948 */ /* 0x000fea0003800000 */
[----:B------:R-:W2:Y:S01]  /*2b90*/  S2UR UR5, SR_CgaCtaId ;  /* 0x00000000000579c3 */ /* 0x000ea20000008800 */
[----:B------:R-:W-:Y:S01]  /*2ba0*/  UMOV UR4, 0x400 ;  /* 0x0000040000047882 */ /* 0x000fe20000000000 */
[----:B------:R-:W-:-:S06]  /*2bb0*/  NOP ;  /* 0x0000000000007918 */ /* 0x000fcc0000000000 */
[----:B------:R-:W-:Y:S06]  /*2bc0*/  BAR.ARV 0x6, 0xa0 ;  /* 0x0182800000007b1d */ /* 0x000fec0000002000 */
[----:B------:R-:W4:Y:S01]  /*2bd0*/  LDCU UR7, c[0x0][0x38c] ;  /* 0x00007180ff0777ac */ /* 0x000f220008000800 */
[----:B------:R-:W-:Y:S01]  /*2be0*/  IMAD.MOV.U32 R11, RZ, RZ, 0x1 ;  /* 0x00000001ff0b7424 */ /* 0x000fe200078e00ff */
[----:B------:R-:W-:Y:S01]  /*2bf0*/  CS2R R8, SRZ ;  /* 0x0000000000087805 */ /* 0x000fe2000001ff00 */
[----:B------:R-:W-:Y:S01]  /*2c00*/  IMAD.MOV.U32 R10, RZ, RZ, RZ ;  /* 0x000000ffff0a7224 */ /* 0x000fe200078e00ff */
[----:B------:R-:W3:Y:S01]  /*2c10*/  LDCU UR6, c[0x0][0x38c] ;  /* 0x00007180ff0677ac */ /* 0x000ee20008000800 */
[----:B------:R-:W-:Y:S01]  /*2c20*/  UMOV UR15, URZ ;  /* 0x000000ff000f7c82 */ /* 0x000fe20008000000 */
[----:B------:R-:W-:Y:S01]  /*2c30*/  UMOV UR14, URZ ;  /* 0x000000ff000e7c82 */ /* 0x000fe20008000000 */
[----:B--2---:R-:W-:Y:S01]  /*2c40*/  ULEA UR5, UR5, UR4, 0x18 ;  /* 0x0000000405057291 */ /* 0x004fe2000f8ec0ff */
[----:B------:R-:W-:Y:S01]  /*2c50*/  UMOV UR24, 0x0 ;  /* 0x0000000000187882 */ /* 0x000fe20000000000 */
[----:B------:R-:W-:-:S02]  /*2c60*/  UMOV UR25, 0x8400490 ;  /* 0x0840049000197882 */ /* 0x000fc40000000000 */
[----:B------:R-:W-:Y:S02]  /*2c70*/  UIADD3 UR10, UPT, UPT, UR5, 0x10800, URZ ;  /* 0x00010800050a7890 */ /* 0x000fe4000fffe0ff */
[----:B------:R-:W-:Y:S02]  /*2c80*/  UIADD3 UR11, UPT, UPT, UR5, 0x1c800, URZ ;  /* 0x0001c800050b7890 */ /* 0x000fe4000fffe0ff */
[----:B----4-:R-:W-:Y:S01]  /*2c90*/  UIADD3 UR7, UPT, UPT, UR7, 0x3f, URZ ;  /* 0x0000003f07077890 */ /* 0x010fe2000fffe0ff */
[----:B-1----:R-:W1:Y:S01]  /*2ca0*/  LDS R0, [UR5+0x110] ;  /* 0x00011005ff007984 */ /* 0x002e620008000800 */
[----:B------:R-:W-:Y:S02]  /*2cb0*/  USHF.R.U32.HI UR10, URZ, 0x4, UR10 ;  /* 0x00000004ff0a7899 */ /* 0x000fe4000801160a */
[----:B------:R-:W-:Y:S02]  /*2cc0*/  USHF.R.S32.HI UR4, URZ, 0x1f, UR7 ;  /* 0x0000001fff047899 */ /* 0x000fe40008011407 */
[----:B------:R-:W-:-:S02]  /*2cd0*/  USHF.R.U32.HI UR11, URZ, 0x4, UR11 ;  /* 0x00000004ff0b7899 */ /* 0x000fc4000801160b */
[----:B------:R-:W-:Y:S02]  /*2ce0*/  ULEA.HI UR4, UR4, UR7, URZ, 0x6 ;  /* 0x0000000704047291 */ /* 0x000fe4000f8f30ff */
[----:B------:R-:W-:Y:S02]  /*2cf0*/  ULOP3.LUT UR10, UR10, 0x3fff, URZ, 0xc0, !UPT ;  /* 0x00003fff0a0a7892 */ /* 0x000fe4000f8ec0ff */
[----:B------:R-:W-:Y:S02]  /*2d00*/  USHF.R.S32.HI UR4, URZ, 0x6, UR4 ;  /* 0x00000006ff047899 */ /* 0x000fe40008011404 */
[----:B------:R-:W-:Y:S02]  /*2d10*/  ULOP3.LUT UR11, UR11, 0x3fff, URZ, 0xc0, !UPT ;  /* 0x00003fff0b0b7892 */ /* 0x000fe4000f8ec0ff */
[----:B------:R-:W-:Y:S01]  /*2d20*/  UISETP.LT.AND UP0, UPT, UR4, 0x1, UPT ;  /* 0x000000010400788c */ /* 0x000fe2000bf01270 */
[----:B------:R-:W-:Y:S01]  /*2d30*/  UMOV UR22, 0x0 ;  /* 0x0000000000167882 */ /* 0x000fe20000000000 */
[----:B------:R-:W-:-:S02]  /*2d40*/  UMOV UR23, 0x8400490 ;  /* 0x0840049000177882 */ /* 0x000fc40000000000 */
[----:B------:R-:W-:Y:S02]  /*2d50*/  USEL UR9, UR4, 0x1, !UP0 ;  /* 0x0000000104097887 */ /* 0x000fe4000c000000 */
[----:B------:R-:W-:Y:S02]  /*2d60*/  ULOP3.LUT UR10, UR10, 0x10000, URZ, 0xfc, !UPT ;  /* 0x000100000a0a7892 */ /* 0x000fe4000f8efcff */
[----:B------:R-:W-:Y:S02]  /*2d70*/  ULOP3.LUT UR11, UR11, 0x10000, URZ, 0xfc, !UPT ;  /* 0x000100000b0b7892 */ /* 0x000fe4000f8efcff */
[----:B------:R-:W-:Y:S02]  /*2d80*/  UIADD3 UR9, UPT, UPT, -UR9, URZ, URZ ;  /* 0x000000ff09097290 */ /* 0x000fe4000fffe1ff */
[----:B---3--:R-:W-:Y:S01]  /*2d90*/  UISETP.GE.AND UP3, UPT, UR6, 0x1, UPT ;  /* 0x000000010600788c */ /* 0x008fe2000bf66270 */
[----:B------:R-:W-:Y:S01]  /*2da0*/  UMOV UR20, 0x0 ;  /* 0x0000000000147882 */ /* 0x000fe20000000000 */
[----:B------:R-:W-:Y:S01]  /*2db0*/  UMOV UR21, 0x8400490 ;  /* 0x0840049000157882 */ /* 0x000fe20000000000 */
[----:B------:R-:W-:Y:S01]  /*2dc0*/  UMOV UR18, 0x0 ;  /* 0x0000000000127882 */ /* 0x000fe20000000000 */
[----:B------:R-:W-:Y:S01]  /*2dd0*/  UMOV UR19, 0x8400490 ;  /* 0x0840049000137882 */ /* 0x000fe20000000000 */
[----:B-1----:R-:W-:-:S15]  /*2de0*/  R2UR UR16, R0 ;  /* 0x00000000001072ca */ /* 0x002fde00000e0000 */
.L_x_58:
[----:B------:R-:W-:Y:S02]  /*2df0*/  LEA R0, R10, UR5, 0x3 ;  /* 0x000000050a007c11 */ /* 0x000fe4000f8e18ff */
[----:B------:R-:W-:Y:S02]  /*2e00*/  SHF.L.U32 R5, R9, 0x1f, RZ ;  /* 0x0000001f09057819 */ /* 0x000fe400000006ff */
[----:B------:R-:W-:Y:S01]  /*2e10*/  PLOP3.LUT P0, PT, PT, PT, UP3, 0x80, 0x8 ;  /* 0x000000000008781c */ /* 0x000fe20003f0f038 */
[----:B------:R-:W-:Y:S01]  /*2e20*/  VIADD R3, R0, 0x90 ;  /* 0x0000009000037836 */ /* 0x000fe20000000000 */
[----:B-1----:R-:W1:Y:S02]  /*2e30*/  SYNCS.PHASECHK.TRANS64.TRYWAIT P1, [R0+URZ+0x80], R5 ;  /* 0x00008005000075a7 */ /* 0x002e6400080211ff */
[----:B-1-3--:R-:W-:Y:S09]  /*2e40*/  @!P1 BRA `(.L_x_52) ;  /* 0x000000a800f49947 */ /* 0x00aff20003800000 */
.L_x_125:
[----:B------:R-:W-:Y:S01]  /*2e50*/  LEA R4, R10, UR5, 0x4 ;  /* 0x000000050a047c11 */ /* 0x000fe2000f8e20ff */
[----:B------:R-:W-:Y:S01]  /*2e60*/  @UP3 ULEA UR6, UR14, UR5, 0x3 ;  /* 0x000000050e063291 */ /* 0x000fe2000f8e18ff */
[----:B------:R-:W-:Y:S01]  /*2e70*/  PLOP3.LUT P2, PT, PT, PT, PT, 0x80, 0x8 ;  /* 0x000000000008781c */ /* 0x000fe20003f4f070 */
[----:B------:R-:W-:Y:S01]  /*2e80*/  ULEA UR7, UR15, UR5, 0x3 ;  /* 0x000000050f077291 */ /* 0x000fe2000f8e18ff */
[----:B------:R-:W-:Y:S01]  /*2e90*/  PRMT R3, RZ, 0x654, R3 ;  /* 0x00000654ff037816 */ /* 0x000fe20000000003 */
[----:B------:R-:W-:Y:S01]  /*2ea0*/  ULEA UR8, UR15, UR16, 0x8 ;  /* 0x000000100f087291 */ /* 0x000fe2000f8e40ff */
[----:B-1----:R-:W1:Y:S01]  /*2eb0*/  LDS.128 R4, [R4+0xf0] ;  /* 0x0000f00004047984 */ /* 0x002e620000000c00 */
[----:B------:R-:W-:Y:S02]  /*2ec0*/  @P0 SHF.L.U32 R2, R8, 0x1f, RZ ;  /* 0x0000001f08020819 */ /* 0x000fe400000006ff */
[----:B------:R-:W-:Y:S01]  /*2ed0*/  SHF.L.U32 R0, R11, 0x1f, RZ ;  /* 0x0000001f0b007819 */ /* 0x000fe200000006ff */
[----:B------:R-:W-:Y:S01]  /*2ee0*/  @!PT LDS RZ, [RZ] ;  /* 0x00000000fffff984 */ /* 0x000fe20000000800 */
[----:B------:R-:W-:Y:S01]  /*2ef0*/  @!PT LDS RZ, [RZ] ;  /* 0x00000000fffff984 */ /* 0x000fe20000000800 */
[----:B------:R-:W-:Y:S01]  /*2f00*/  @!PT LDS RZ, [RZ] ;  /* 0x00000000fffff984 */ /* 0x000fe20000000800 */
[----:B------:R-:W-:Y:S01]  /*2f10*/  @!PT LDS RZ, [RZ] ;  /* 0x00000000fffff984 */ /* 0x000fe20000000800 */
[----:B------:R2:W-:Y:S06]  /*2f20*/  MEMBAR.ALL.CTA ;  /* 0x0000000000007992 */ /* 0x0005ec0000008000 */
[----:B--2---:R-:W2:Y:S02]  /*2f30*/  FENCE.VIEW.ASYNC.S ;  /* 0x00000000000073c6 */ /* 0x004ea40000000000 */
[----:B--2---:R2:W-:Y:S01]  /*2f40*/  SYNCS.ARRIVE.TRANS64.RED.A1T0 RZ, [R3+URZ], RZ ;  /* 0x000000ff03ff79a7 */ /* 0x0045e200081004ff */
[----:B------:R2:W3:Y:S01]  /*2f50*/  @P0 SYNCS.PHASECHK.TRANS64.TRYWAIT P2, [UR6], R2 ;  /* 0x00000002ff0005a7 */ /* 0x0004e20008041106 */
[----:B-1----:R-:W-:Y:S01]  /*2f60*/  LOP3.LUT P1, RZ, R6, 0x1, RZ, 0xc0, !PT ;  /* 0x0000000106ff7812 */ /* 0x002fe2000782c0ff */
[----:B------:R-:W1:Y:S02]  /*2f70*/  SYNCS.PHASECHK.TRANS64.TRYWAIT P0, [UR7+0xb0], R0 ;  /* 0x0000b000ff0075a7 */ /* 0x000e640008001107 */
[----:B-123--:R-:W-:Y:S10]  /*2f80*/  @!P0 BRA `(.L_x_53) ;  /* 0x000000a800b88947 */ /* 0x00eff40003800000 */
.L_x_127:
[----:B------:R-:W-:Y:S01]  /*2f90*/  IADD3 R10, PT, PT, R10, 0x1, RZ ;  /* 0x000000010a0a7810 */ /* 0x000fe20007ffe0ff */
[----:B------:R-:W-:Y:S06]  /*2fa0*/  BRA.U !UP3, `(.L_x_54) ;  /* 0x000000010bc07547 */ /* 0x000fec000b800000 */
[----:B------:R-:W-:Y:S01]  /*2fb0*/  UPLOP3.LUT UP4, UPT, UPT, UPT, UPT, 0x40, 0x4 ;  /* 0x000000000004789c */ /* 0x000fe20003f8e870 */
[----:B------:R-:W-:Y:S01]  /*2fc0*/  UMOV UR13, UR9 ;  /* 0x00000009000d7c82 */ /* 0x000fe20008000000 */
[----:B------:R-:W-:Y:S01]  /*2fd0*/  UMOV UR12, UR4 ;  /* 0x00000004000c7c82 */ /* 0x000fe20008000000 */
[----:B------:R-:W-:-:S08]  /*2fe0*/  UMOV UR17, UR14 ;  /* 0x0000000e00117c82 */ /* 0x000fd00008000000 */
.L_x_57:
[----:B------:R-:W-:Y:S02]  /*2ff0*/  UIADD3 UR13, UPT, UPT, UR13, 0x1, URZ ;  /* 0x000000010d0d7890 */ /* 0x000fe4000fffe0ff */
[----:B--2---:R-:W-:Y:S02]  /*3000*/  ULEA UR6, UR17, UR5, 0x3 ;  /* 0x0000000511067291 */ /* 0x004fe4000f8e18ff */
[----:B------:R-:W-:Y:S01]  /*3010*/  UISETP.NE.AND UP0, UPT, UR13, URZ, UPT ;  /* 0x000000ff0d00728c */ /* 0x000fe2000bf05270 */
[----:B---3--:R-:W-:Y:S10]  /*3020*/  @P2 BRA `(.L_x_55) ;  /* 0x00000000000c2947 */ /* 0x008ff40003800000 */
[----:B-1----:R-:W-:Y:S04]  /*3030*/  SHF.L.U32 R3, R8, 0x1f, RZ ;  /* 0x0000001f08037819 */ /* 0x002fe800000006ff */
[----:B------:R-:W1:Y:S02]  /*3040*/  SYNCS.PHASECHK.TRANS64.TRYWAIT P0, [UR6], R3 ;  /* 0x00000003ff0075a7 */ /* 0x000e640008001106 */
[----:B-1----:R-:W-:Y:S05]  /*3050*/  @!P0 BRA `(.L_x_56) ;  /* 0x000000a8009c8947 */ /* 0x002fea0003800000 */
.L_x_55:
[----:B------:R-:W-:Y:S01]  /*3060*/  UISETP.NE.AND UP1, UPT, UR12, 0x1, UPT ;  /* 0x000000010c00788c */ /* 0x000fe2000bf25270 */
[----:B------:R-:W-:Y:S01]  /*3070*/  PLOP3.LUT P2, PT, PT, PT, PT, 0x80, 0x8 ;  /* 0x000000000008781c */ /* 0x000fe20003f4f070 */
[----:B------:R-:W-:Y:S02]  /*3080*/  UIADD3 UR14, UPT, UPT, UR17, 0x1, URZ ;  /* 0x00000001110e7890 */ /* 0x000fe4000fffe0ff */
[----:B------:R-:W-:Y:S02]  /*3090*/  ULEA UR28, UR17, UR11, 0xb ;  /* 0x0000000b111c7291 */ /* 0x000fe4000f8e58ff */
[----:B------:R-:W-:Y:S01]  /*30a0*/  UISETP.NE.AND UP2, UPT, UR14, 0x3, UPT ;  /* 0x000000030e00788c */ /* 0x000fe2000bf45270 */
[----:B------:R-:W-:Y:S01]  /*30b0*/  PLOP3.LUT P0, PT, PT, PT, UP1, 0x80, 0x8 ;  /* 0x000000000008781c */ /* 0x000fe20003f0f018 */
[----:B------:R-:W-:Y:S02]  /*30c0*/  UIADD3 UR40, UPT, UPT, UR28, 0x2, URZ ;  /* 0x000000021c287890 */ /* 0x000fe4000fffe0ff */
[----:B------:R-:W-:Y:S02]  /*30d0*/  USEL UR27, URZ, 0x1, UP2 ;  /* 0x00000001ff1b7887 */ /* 0x000fe40009000000 */
[----:B------:R-:W-:Y:S02]  /*30e0*/  USEL UR14, UR14, URZ, UP2 ;  /* 0x000000ff0e0e7287 */ /* 0x000fe40009000000 */
[----:B------:R-:W-:Y:S02]  /*30f0*/  UIADD3 UR36, UPT, UPT, UR28, 0x4, URZ ;  /* 0x000000041c247890 */ /* 0x000fe4000fffe0ff */
[----:B------:R-:W-:Y:S01]  /*3100*/  @UP1 ULEA UR26, UR14, UR5, 0x3 ;  /* 0x000000050e1a1291 */ /* 0x000fe2000f8e18ff */
[----:B------:R-:W-:Y:S01]  /*3110*/  LOP3.LUT R8, R8, UR27, RZ, 0x3c, !PT ;  /* 0x0000001b08087c12 */ /* 0x000fe2000f8e3cff */
[----:B------:R-:W-:Y:S02]  /*3120*/  UIADD3 UR32, UPT, UPT, UR28, 0x6, URZ ;  /* 0x000000061c207890 */ /* 0x000fe4000fffe0ff */
[----:B------:R-:W-:Y:S01]  /*3130*/  UIADD3 UR6, UPT, UPT, UR6, 0x18, URZ ;  /* 0x0000001806067890 */ /* 0x000fe2000fffe0ff */
[----:B-1----:R-:W-:Y:S01]  /*3140*/  @P0 SHF.L.U32 R0, R8, 0x1f, RZ ;  /* 0x0000001f08000819 */ /* 0x002fe200000006ff */
[----:B------:R-:W-:Y:S01]  /*3150*/  UIADD3 UR12, UPT, UPT, UR12, -0x1, URZ ;  /* 0xffffffff0c0c7890 */ /* 0x000fe2000fffe0ff */
[----:B------:R-:W-:Y:S02]  /*3160*/  UMOV UR29, 0x40004040 ;  /* 0x40004040001d7882 */ /* 0x000fe40000000000 */
[----:B------:R2:W3:Y:S01]  /*3170*/  @P0 SYNCS.PHASECHK.TRANS64.TRYWAIT P2, [UR26], R0 ;  /* 0x00000000ff0005a7 */ /* 0x0004e2000804111a */
[----:B------:R-:W-:Y:S01]  /*3180*/  ULEA UR26, UR17, UR10, 0xa ;  /* 0x0000000a111a7291 */ /* 0x000fe2000f8e50ff */
[----:B------:R-:W-:Y:S01]  /*3190*/  UMOV UR27, 0x40004040 ;  /* 0x40004040001b7882 */ /* 0x000fe20000000000 */
[----:B------:R-:W-:Y:S02]  /*31a0*/  UMOV UR41, 0x40004040 ;  /* 0x4000404000297882 */ /* 0x000fe40000000000 */
[----:B------:R-:W-:Y:S02]  /*31b0*/  UIADD3 UR38, UPT, UPT, UR26, 0x2, URZ ;  /* 0x000000021a267890 */ /* 0x000fe4000fffe0ff */
[----:B------:R-:W-:Y:S02]  /*31c0*/  UIADD3 UR34, UPT, UPT, UR26, 0x4, URZ ;  /* 0x000000041a227890 */ /* 0x000fe4000fffe0ff */
[----:B------:R-:W-:Y:S01]  /*31d0*/  UIADD3 UR30, UPT, UPT, UR26, 0x6, URZ ;  /* 0x000000061a1e7890 */ /* 0x000fe2000fffe0ff */
[----:B------:R2:W-:Y:S01]  /*31e0*/  UTCHMMA gdesc[UR26], gdesc[UR28], tmem[UR8], tmem[UR24], idesc[UR25], UP4 ;  /* 0x00ff181c1a0075ea */ /* 0x0005e2000a000008 */
[----:B------:R-:W-:Y:S01]  /*31f0*/  UPLOP3.LUT UP4, UPT, UPT, UPT, UPT, 0x80, 0x8 ;  /* 0x000000000008789c */ /* 0x000fe20003f8f070 */
[----:B------:R-:W-:Y:S01]  /*3200*/  UMOV UR39, 0x40004040 ;  /* 0x4000404000277882 */ /* 0x000fe20000000000 */
[----:B------:R-:W-:Y:S01]  /*3210*/  UMOV UR37, 0x40004040 ;  /* 0x4000404000257882 */ /* 0x000fe20000000000 */
[----:B------:R2:W-:Y:S01]  /*3220*/  UTCHMMA gdesc[UR38], gdesc[UR40], tmem[UR8], tmem[UR22], idesc[UR23], UPT ;  /* 0x00ff1628260075ea */ /* 0x0005e2000b800008 */
[----:B------:R-:W-:Y:S01]  /*3230*/  UMOV UR35, 0x40004040 ;  /* 0x4000404000237882 */ /* 0x000fe20000000000 */
[----:B------:R-:W-:Y:S01]  /*3240*/  UMOV UR33, 0x40004040 ;  /* 0x4000404000217882 */ /* 0x000fe20000000000 */
[----:B------:R-:W-:Y:S01]  /*3250*/  UMOV UR31, 0x40004040 ;  /* 0x40004040001f7882 */ /* 0x000fe20000000000 */
[----:B------:R2:W-:Y:S01]  /*3260*/  UTCHMMA gdesc[UR34], gdesc[UR36], tmem[UR8], tmem[UR20], idesc[UR21], UPT ;  /* 0x00ff1424220075ea */ /* 0x0005e2000b800008 */
[----:B------:R2:W-:Y:S01]  /*3270*/  UTCHMMA gdesc[UR30], gdesc[UR32], tmem[UR8], tmem[UR18], idesc[UR19], UPT ;  /* 0x00ff12201e0075ea */ /* 0x0005e2000b800008 */
[----:B------:R2:W-:Y:S01]  /*3280*/  UTCBAR [UR6], URZ ;  /* 0x000000ff060073e9 */ /* 0x0005e200080000ff */
[----:B------:R-:W-:Y:S01]  /*3290*/  UMOV UR17, UR14 ;  /* 0x0000000e00117c82 */ /* 0x000fe20008000000 */
[----:B------:R-:W-:Y:S05]  /*32a0*/  BRA.U UP0, `(.L_x_57) ;  /* 0xfffffffd00507547 */ /* 0x000fea000b83ffff */
.L_x_54:
[----:B------:R-:W-:Y:S01]  /*32b0*/  UIADD3 UR15, UPT, UPT, UR15, 0x1, URZ ;  /* 0x000000010f0f7890 */ /* 0x000fe2000fffe0ff */
[C---:B------:R-:W-:Y:S01]  /*32c0*/  ISETP.NE.AND P0, PT, R10.reuse, 0x2, PT ;  /* 0x000000020a00780c */ /* 0x040fe20003f05270 */
[----:B------:R-:W-:Y:S02]  /*32d0*/  UIADD3 UR7, UPT, UPT, UR7, 0xa0, URZ ;  /* 0x000000a007077890 */ /* 0x000fe4000fffe0ff */
[----:B------:R-:W-:Y:S01]  /*32e0*/  UISETP.NE.AND UP0, UPT, UR15, 0x2, UPT ;  /* 0x000000020f00788c */ /* 0x000fe2000bf05270 */
[----:B-12---:R-:W-:Y:S02]  /*32f0*/  SEL R0, RZ, 0x1, P0 ;  /* 0x00000001ff007807 */ /* 0x006fe40000000000 */
[----:B------:R-:W-:Y:S01]  /*3300*/  SEL R10, R10, RZ, P0 ;  /* 0x000000ff0a0a7207 */ /* 0x000fe20000000000 */
[----:B------:R-:W-:Y:S01]  /*3310*/  USEL UR6, URZ, 0x1, UP0 ;  /* 0x00000001ff067887 */ /* 0x000fe20008000000 */
[----:B------:R-:W-:Y:S01]  /*3320*/  LOP3.LUT R9, R9, R0, RZ, 0x3c, !PT ;  /* 0x0000000009097212 */ /* 0x000fe200078e3cff */
[----:B------:R-:W-:Y:S01]  /*3330*/  USEL UR15, UR15, URZ, UP0 ;  /* 0x000000ff0f0f7287 */ /* 0x000fe20008000000 */
[----:B------:R1:W-:Y:S03]  /*3340*/  UTCBAR [UR7], URZ ;  /* 0x000000ff070073e9 */ /* 0x0003e600080000ff */
[----:B------:R-:W-:Y:S01]  /*3350*/  LOP3.LUT R11, R11, UR6, RZ, 0x3c, !PT ;  /* 0x000000060b0b7c12 */ /* 0x000fe2000f8e3cff */
[----:B------:R-:W-:Y:S07]  /*3360*/  @P1 BRA `(.L_x_58) ;  /* 0xfffffff800a01947 */ /* 0x000fee000383ffff */
[----:B------:R-:W2:Y:S01]  /*3370*/  S2UR UR4, SR_CgaCtaId ;  /* 0x00000000000479c3 */ /* 0x000ea20000008800 */
[----:B------:R-:W-:Y:S01]  /*3380*/  ELECT P0, URZ, PT ;  /* 0x0000000000ff782f */ /* 0x000fe20003800000 */
[----:B------:R-:W-:Y:S01]  /*3390*/  IMAD.MOV.U32 R0, RZ, RZ, 0x1 ;  /* 0x00000001ff007424 */ /* 0x000fe200078e00ff */
[----:B------:R-:W-:Y:S01]  /*33a0*/  UIADD3 UR5, UPT, UPT, UR5, 0xb0, URZ ;  /* 0x000000b005057890 */ /* 0x000fe2000fffe0ff */
[----:B------:R-:W-:Y:S01]  /*33b0*/  SHF.L.U32 R3, R11, 0x1f, RZ ;  /* 0x0000001f0b037819 */ /* 0x000fe200000006ff */
[----:B------:R-:W-:-:S03]  /*33c0*/  UMOV UR6, 0x40 ;  /* 0x0000004000067882 */ /* 0x000fc60000000000 */
[----:B------:R-:W-:Y:S01]  /*33d0*/  UVIRTCOUNT.DEALLOC.SMPOOL 0x80 ;  /* 0x000000800000784c */ /* 0x000fe20000000000 */
[----:B--2---:R-:W-:Y:S02]  /*33e0*/  ULEA UR4, UR4, UR6, 0x18 ;  /* 0x0000000604047291 */ /* 0x004fe4000f8ec0ff */
[----:B------:R-:W-:-:S07]  /*33f0*/  ULEA UR6, UR15, UR5, 0x3 ;  /* 0x000000050f067291 */ /* 0x000fce000f8e18ff */
[----:B------:R2:W-:Y:S02]  /*3400*/  @P0 STS.U8 [UR4+0x1c], R0 ;  /* 0x00001c00ff000988 */ /* 0x0005e40008000004 */
[----:B------:R-:W4:Y:S02]  /*3410*/  SYNCS.PHASECHK.TRANS64.TRYWAIT P0, [UR6], R3 ;  /* 0x00000003ff0075a7 */ /* 0x000f240008001106 */
[----:B--2-4-:R-:W-:Y:S05]  /*3420*/  @!P0 BRA `(.L_x_59) ;  /* 0x000000a400c08947 */ /* 0x014fea0003800000 */
.L_x_130:
[----:B-1----:R-:W-:-:S04]  /*3430*/  UIADD3 UR7, UPT, UPT, UR15, 0x1, URZ ;  /* 0x000000010f077890 */ /* 0x002fc8000fffe0ff */
[----:B------:R-:W-:-:S04]  /*3440*/  UISETP.NE.AND UP0, UPT, UR7, 0x2, UPT ;  /* 0x000000020700788c */ /* 0x000fc8000bf05270 */
[----:B------:R-:W-:Y:S02]  /*3450*/  USEL UR6, URZ, 0x1, UP0 ;  /* 0x00000001ff067887 */ /* 0x000fe40008000000 */
[----:B------:R-:W-:-:S04]  /*3460*/  USEL UR7, UR7, URZ, UP0 ;  /* 0x000000ff07077287 */ /* 0x000fc80008000000 */
[----:B------:R-:W-:Y:S01]  /*3470*/  ULEA UR7, UR7, UR5, 0x3 ;  /* 0x0000000507077291 */ /* 0x000fe2000f8e18ff */
[----:B--2---:R-:W-:-:S04]  /*3480*/  LOP3.LUT R3, R11, UR6, RZ, 0x3c, !PT ;  /* 0x000000060b037c12 */ /* 0x004fc8000f8e3cff */
[----:B------:R-:W-:-:S04]  /*3490*/  SHF.L.U32 R3, R3, 0x1f, RZ ;  /* 0x0000001f03037819 */ /* 0x000fc800000006ff */
[----:B------:R-:W1:Y:S02]  /*34a0*/  SYNCS.PHASECHK.TRANS64.TRYWAIT P0, [UR7], R3 ;  /* 0x00000003ff0075a7 */ /* 0x000e640008001107 */
[----:B-1----:R-:W-:Y:S05]  /*34b0*/  @!P0 BRA `(.L_x_60) ;  /* 0x000000a400b48947 */ /* 0x002fea0003800000 */
.L_x_132:
[----:B------:R-:W-:Y:S01]  /*34c0*/  NOP ;  /* 0x0000000000007918 */ /* 0x000fe20000000000 */
[----:B-1----:R-:W1:Y:S01]  /*34d0*/  LDS R0, [UR4+0x14] ;  /* 0x00001404ff007984 */ /* 0x002e620008000800 */
[----:B------:R-:W-:Y:S01]  /*34e0*/  ULOP3.LUT UR6, UR16, 0xffff, URZ, 0xc0, !UPT ;  /* 0x0000ffff10067892 */ /* 0x000fe2000f8ec0ff */
[----:B------:R-:W-:Y:S01]  /*34f0*/  UMOV UR8, 0xffff ;  /* 0x0000ffff00087882 */ /* 0x000fe20000000000 */
[----:B------:R-:W-:Y:S02]  /*3500*/  UMOV UR5, 0x1 ;  /* 0x0000000100057882 */ /* 0x000fe40000000000 */
[----:B------:R-:W-:-:S04]  /*3510*/  USHF.R.U32.HI UR6, URZ, 0x5, UR6 ;  /* 0x00000005ff067899 */ /* 0x000fc80008011606 */
[----:B------:R-:W-:Y:S02]  /*3520*/  USHF.L.U32 UR8, UR8, UR6, URZ ;  /* 0x0000000608087299 */ /* 0x000fe400080006ff */
[----:B------:R-:W-:-:S04]  /*3530*/  USHF.L.U32 UR5, UR5, UR6, URZ ;  /* 0x0000000605057299 */ /* 0x000fc800080006ff */
[----:B-1----:R-:W-:-:S04]  /*3540*/  LOP3.LUT R0, R0, UR8, RZ, 0xc0, !PT ;  /* 0x0000000800007c12 */ /* 0x002fc8000f8ec0ff */
[----:B------:R-:W-:-:S13]  /*3550*/  ISETP.NE.AND P0, PT, R0, UR8, PT ;  /* 0x0000000800007c0c */ /* 0x000fda000bf05270 */
[----:B------:R-:W-:Y:S05]  /*3560*/  @P0 BRA `(.L_x_61) ;  /* 0x0000000000580947 */ /* 0x000fea0003800000 */
[----:B------:R-:W1:Y:S02]  /*3570*/  LDS R0, [UR4+0x18] ;  /* 0x00001804ff007984 */ /* 0x000e640008000800 */
[----:B-1----:R-:W-:-:S04]  /*3580*/  LOP3.LUT R0, R0, UR5, RZ, 0xc0, !PT ;  /* 0x0000000500007c12 */ /* 0x002fc8000f8ec0ff */
[----:B------:R-:W-:-:S13]  /*3590*/  ISETP.NE.AND P0, PT, R0, UR5, PT ;  /* 0x0000000500007c0c */ /* 0x000fda000bf05270 */
[----:B------:R-:W-:Y:S05]  /*35a0*/  @P0 BRA `(.L_x_62) ;  /* 0x00000000003c0947 */ /* 0x000fea0003800000 */
[----:B------:R-:W1:Y:S01]  /*35b0*/  S2R R2, SR_LANEID ;  /* 0x0000000000027919 */ /* 0x000e620000000000 */
[----:B------:R-:W-:Y:S01]  /*35c0*/  ULOP3.LUT UR8, URZ, UR8, URZ, 0x33, !UPT ;  /* 0x00000008ff087292 */ /* 0x000fe2000f8e33ff */
[----:B------:R-:W-:Y:S01]  /*35d0*/  LOP3.LUT R4, RZ, UR5, RZ, 0x33, !PT ;  /* 0x00000005ff047c12 */ /* 0x000fe2000f8e33ff */
[----:B------:R-:W-:Y:S02]  /*35e0*/  VOTEU.ANY UR7, UPT, PT ;  /* 0x0000000000077886 */ /* 0x000fe400038e0100 */
[----:B------:R-:W-:Y:S01]  /*35f0*/  UFLO.U32 UR7, UR7 ;  /* 0x00000007000772bd */ /* 0x000fe200080e0000 */
[----:B------:R-:W2:Y:S01]  /*3600*/  REDUX UR5, R4 ;  /* 0x00000000040573c4 */ /* 0x000ea20000000000 */
[----:B------:R-:W-:-:S06]  /*3610*/  IMAD.U32 R0, RZ, RZ, UR8 ;  /* 0x00000008ff007e24 */ /* 0x000fcc000f8e00ff */
[----:B------:R4:W-:Y:S01]  /*3620*/  UTCATOMSWS.AND URZ, UR8 ;  /* 0x0000000800ff79e3 */ /* 0x0009e20008000000 */
[----:B------:R-:W3:Y:S01]  /*3630*/  REDUX UR6, R0 ;  /* 0x00000000000673c4 */ /* 0x000ee20000000000 */
[----:B-1----:R-:W-:Y:S01]  /*3640*/  ISETP.EQ.U32.AND P0, PT, R2, UR7, PT ;  /* 0x0000000702007c0c */ /* 0x002fe2000bf02070 */
[----:B--2---:R-:W-:Y:S01]  /*3650*/  IMAD.U32 R2, RZ, RZ, UR5 ;  /* 0x00000005ff027e24 */ /* 0x004fe2000f8e00ff */
[----:B---3--:R-:W-:-:S11]  /*3660*/  MOV R3, UR6 ;  /* 0x0000000600037c02 */ /* 0x008fd60008000f00 */
[----:B------:R4:W-:Y:S04]  /*3670*/  @P0 ATOMS.AND RZ, [UR4+0x14], R3 ;  /* 0x00001403ffff098c */ /* 0x0009e8000a800004 */
[----:B------:R4:W-:Y:S01]  /*3680*/  @P0 ATOMS.AND RZ, [UR4+0x18], R2 ;  /* 0x00001802ffff098c */ /* 0x0009e2000a800004 */
[----:B------:R-:W-:Y:S05]  /*3690*/  BRA `(.L_x_63) ;  /* 0x0000000000147947 */ /* 0x000fea0003800000 */
.L_x_62:
[----:B------:R-:W-:Y:S02]  /*36a0*/  MOV R2, 0x36c0 ;  /* 0x000036c000027802 */ /* 0x000fe40000000f00 */
[----:B---3-5:R-:W-:Y:S05]  /*36b0*/  CALL.REL.NOINC `($__internal_0_$__cuda_sm10x_tcgen05_guardrail_trap_col_being_dealloced_not_returned_by_alloc) ;  /* 0x000000a8005c7944 */ /* 0x028fea0003c00000 */
[----:B------:R-:W-:Y:S05]  /*36c0*/  BRA `(.L_x_63) ;  /* 0x0000000000087947 */ /* 0x000fea0003800000 */
.L_x_61:
[----:B------:R-:W-:Y:S02]  /*36d0*/  MOV R2, 0x36f0 ;  /* 0x000036f000027802 */ /* 0x000fe40000000f00 */
[----:B---3-5:R-:W-:Y:S05]  /*36e0*/  CALL.REL.NOINC `($__internal_2_$__cuda_sm10x_tcgen05_guardrail_trap_unallocated_columns_being_dealloced) ;  /* 0x000000a800687944 */ /* 0x028fea0003c00000 */
.L_x_63:
[----:B------:R-:W-:Y:S01]  /*36f0*/  NOP ;  /* 0x0000000000007918 */ /* 0x000fe20000000000 */
[----:B----4-:R-:W-:Y:S05]  /*3700*/  EXIT ;  /* 0x000000000000794d */ /* 0x010fea0003800000 */
.L_x_47:
[----:B------:R-:W-:-:S09]  /*3710*/  UISETP.NE.OR UP3, UPT, UR8, 0x3, UP3 ;  /* 0x000000030800788c */ /* 0x000fd20009f65670 */
[----:B------:R-:W-:Y:S05]  /*3720*/  BRA.U UP3, `(.L_x_64) ;  /* 0x0000001103147547 */ /* 0x000fea000b800000 */
[----:B------:R-:W1:Y:S01]  /*3730*/  LDC R0, c[0x0][0xb30] ;  /* 0x0002cc00ff007b82 */ /* 0x000e620000000800 */
[----:B------:R-:W2:Y:S01]  /*3740*/  LDCU.64 UR8, c[0x0][0x888] ;  /* 0x00011100ff0877ac */ /* 0x000ea20008000a00 */
[----:B------:R-:W-:Y:S02]  /*3750*/  HFMA2 R29, -RZ, RZ, 0, 0 ;  /* 0x00000000ff1d7431 */ /* 0x000fe400000001ff */
[----:B------:R-:W-:Y:S01]  /*3760*/  IMAD.MOV.U32 R31, RZ, RZ, 0x1 ;  /* 0x00000001ff1f7424 */ /* 0x000fe200078e00ff */
[----:B------:R-:W-:Y:S01]  /*3770*/  MOV R27, 0x4000 ;  /* 0x00004000001b7802 */ /* 0x000fe20000000f00 */
[----:B------:R-:W4:Y:S01]  /*3780*/  LDCU.64 UR4, c[0x0][0x890] ;  /* 0x00011200ff0477ac */ /* 0x000f220008000a00 */
[----:B------:R-:W-:Y:S01]  /*3790*/  IMAD.MOV.U32 R30, RZ, RZ, RZ ;  /* 0x000000ffff1e7224 */ /* 0x000fe200078e00ff */
[----:B------:R-:W3:Y:S01]  /*37a0*/  LDC R25, c[0x0][0x370] ;  /* 0x0000dc00ff197b82 */ /* 0x000ee20000000800 */
[----:B------:R-:W-:Y:S01]  /*37b0*/  UMOV UR7, 0x400 ;  /* 0x0000040000077882 */ /* 0x000fe20000000000 */
[----:B------:R-:W-:-:S02]  /*37c0*/  UPLOP3.LUT UP0, UPT, UPT, UPT, UPT, 0x40, 0x4 ;  /* 0x000000000004789c */ /* 0x000fc40003f0e870 */
[----:B------:R-:W-:-:S04]  /*37d0*/  ULEA UR7, UR37, UR7, 0x18 ;  /* 0x0000000725077291 */ /* 0x000fc8000f8ec0ff */
[----:B------:R-:W3:Y:S01]  /*37e0*/  LDC R2, c[0x0][0xb0c] ;  /* 0x0002c300ff027b82 */ /* 0x000ee20000000800 */
[----:B------:R-:W-:Y:S02]  /*37f0*/  UIADD3 UR13, UPT, UPT, UR7, 0x48, URZ ;  /* 0x00000048070d7890 */ /* 0x000fe4000fffe0ff */
[----:B--2---:R-:W-:Y:S02]  /*3800*/  UISETP.NE.U32.AND UP2, UPT, UR8, URZ, UPT ;  /* 0x000000ff0800728c */ /* 0x004fe4000bf45070 */
[----:B------:R-:W-:Y:S02]  /*3810*/  UIADD3 UR33, UPT, UPT, UR7, 0x30, URZ ;  /* 0x0000003007217890 */ /* 0x000fe4000fffe0ff */
[----:B----4-:R-:W-:Y:S01]  /*3820*/  UISETP.NE.U32.AND UP3, UPT, UR4, URZ, UPT ;  /* 0x000000ff0400728c */ /* 0x010fe2000bf65070 */
[----:B------:R-:W2:Y:S01]  /*3830*/  LDC R24, c[0x0][0xb20] ;  /* 0x0002c800ff187b82 */ /* 0x000ea20000000800 */
[----:B-1----:R-:W-:Y:S01]  /*3840*/  ISETP.NE.AND P1, PT, R0, 0x1, PT ;  /* 0x000000010000780c */ /* 0x002fe20003f25270 */
[----:B------:R-:W-:-:S02]  /*3850*/  UISETP.NE.AND.EX UP2, UPT, UR9, URZ, UPT, UP2 ;  /* 0x000000ff0900728c */ /* 0x000fc4000bf45320 */
[----:B------:R-:W-:Y:S02]  /*3860*/  UIADD3 UR25, UPT, UPT, UR7, 0x38, URZ ;  /* 0x0000003807197890 */ /* 0x000fe4000fffe0ff */
[----:B------:R-:W-:Y:S02]  /*3870*/  UIADD3 UR17, UPT, UPT, UR7, 0x40, URZ ;  /* 0x0000004007117890 */ /* 0x000fe4000fffe0ff */
[----:B------:R-:W1:Y:S01]  /*3880*/  LDC.64 R32, c[0x0][0x348] ;  /* 0x0000d200ff207b82 */ /* 0x000e620000000a00 */
[----:B------:R-:W-:Y:S02]  /*3890*/  UPRMT UR13, UR37, 0x654, UR13 ;  /* 0x00000654250d7896 */ /* 0x000fe4000800000d */
[----:B------:R-:W-:-:S05]  /*38a0*/  UISETP.NE.AND.EX UP3, UPT, UR5, URZ, UPT, UP3 ;  /* 0x000000ff0500728c */ /* 0x000fca000bf65330 */
[----:B------:R-:W4:Y:S08]  /*38b0*/  LDC.64 R16, c[0x0][0xb10] ;  /* 0x0002c400ff107b82 */ /* 0x000f300000000a00 */
[----:B------:R-:W1:Y:S08]  /*38c0*/  LDC.64 R6, c[0x0][0xb18] ;  /* 0x0002c600ff067b82 */ /* 0x000e700000000a00 */
[----:B------:R-:W1:Y:S08]  /*38d0*/  LDC.64 R4, c[0x0][0xb28] ;  /* 0x0002ca00ff047b82 */ /* 0x000e700000000a00 */
[----:B--23--:R-:W1:Y:S02]  /*38e0*/  LDC R26, c[0x0][0x374] ;  /* 0x0000dd00ff1a7b82 */ /* 0x00ce640000000800 */
.L_x_75:
[C---:B------:R-:W-:Y:S02]  /*38f0*/  LEA R0, R30.reuse, UR7, 0x3 ;  /* 0x000000071e007c11 */ /* 0x040fe4000f8e18ff */
[----:B------:R-:W-:Y:S02]  /*3900*/  SHF.L.U32 R3, R29, 0x1f, RZ ;  /* 0x0000001f1d037819 */ /* 0x000fe400000006ff */
[----:B------:R-:W-:Y:S02]  /*3910*/  LEA R20, R30, UR7, 0x4 ;  /* 0x000000071e147c11 */ /* 0x000fe4000f8e20ff */
[----:B--2---:R-:W2:Y:S02]  /*3920*/  SYNCS.PHASECHK.TRANS64.TRYWAIT P0, [R0+URZ+0x80], R3 ;  /* 0x00008003000075a7 */ /* 0x004ea400080011ff */
[----:B--2---:R-:W-:Y:S05]  /*3930*/  @!P0 BRA `(.L_x_65) ;  /* 0x000000a000ac8947 */ /* 0x004fea0003800000 */
.L_x_133:
[----:B------:R-:W-:Y:S01]  /*3940*/  ISETP.GE.AND P0, PT, R122, 0x1, PT ;  /* 0x000000017a00780c */ /* 0x000fe20003f06270 */
[----:B------:R-:W3:Y:S01]  /*3950*/  LDS.128 R20, [R20+0xf0] ;  /* 0x0000f00014147984 */ /* 0x000ee20000000c00 */
[----:B--2---:R-:W-:Y:S01]  /*3960*/  VIADD R0, R0, 0x90 ;  /* 0x0000009000007836 */ /* 0x004fe20000000000 */
[----:B------:R-:W-:Y:S01]  /*3970*/  @!PT LDS RZ, [RZ] ;  /* 0x00000000fffff984 */ /* 0x000fe20000000800 */
[----:B------:R-:W-:Y:S01]  /*3980*/  @!PT LDS RZ, [RZ] ;  /* 0x00000000fffff984 */ /* 0x000fe20000000800 */
[----:B------:R-:W-:Y:S01]  /*3990*/  @!PT LDS RZ, [RZ] ;  /* 0x00000000fffff984 */ /* 0x000fe20000000800 */
[----:B------:R-:W-:Y:S01]  /*39a0*/  @!PT LDS RZ, [RZ] ;  /* 0x00000000fffff984 */ /* 0x000fe20000000800 */
[----:B------:R2:W-:Y:S06]  /*39b0*/  MEMBAR.ALL.CTA ;  /* 0x0000000000007992 */ /* 0x0005ec0000008000 */
[----:B--2---:R-:W2:Y:S01]  /*39c0*/  FENCE.VIEW.ASYNC.S ;  /* 0x00000000000073c6 */ /* 0x004ea20000000000 */
[----:B------:R-:W-:Y:S04]  /*39d0*/  PRMT R0, RZ, 0x654, R0 ;  /* 0x00000654ff007816 */ /* 0x000fe80000000000 */
[----:B--2---:R2:W-:Y:S01]  /*39e0*/  SYNCS.ARRIVE.TRANS64.RED.A1T0 RZ, [R0+URZ], RZ ;  /* 0x000000ff00ff79a7 */ /* 0x0045e200081004ff */
[----:B---3--:R-:W-:Y:S11]  /*39f0*/  LOP3.LUT P3, RZ, R22, 0x1, RZ, 0xc0, !PT ;  /* 0x0000000116ff7812 */ /* 0x008ff6000786c0ff */
[----:B------:R-:W-:Y:S02]  /*3a00*/  @!UPT UIADD3 URZ, UPT, UPT, URZ, URZ, URZ ;  /* 0x000000fffffff290 */ /* 0x000fe4000fffe0ff */
[----:B------:R-:W-:Y:S02]  /*3a10*/  @P3 MOV R13, R20 ;  /* 0x00000014000d3202 */ /* 0x000fe40000000f00 */
[----:B------:R-:W-:Y:S01]  /*3a20*/  @P3 LOP3.LUT R8, R21, 0xffff, RZ, 0xc0, !PT ;  /* 0x0000ffff15083812 */ /* 0x000fe200078ec0ff */
[----:B--2---:R-:W-:Y:S06]  /*3a30*/  @!P0 BRA `(.L_x_66) ;  /* 0x0000000000a48947 */ /* 0x004fec0003800000 */
[----:B-1----:R-:W-:Y:S01]  /*3a40*/  IMAD.HI.U32 R35, R26, R7, RZ ;  /* 0x000000071a237227 */ /* 0x002fe200078e00ff */
[----:B------:R-:W-:Y:S02]  /*3a50*/  ISETP.NE.AND P0, PT, R6, 0x1, PT ;  /* 0x000000010600780c */ /* 0x000fe40003f05270 */
[----:B------:R-:W-:Y:S01]  /*3a60*/  ISETP.NE.AND P2, PT, R122, 0x1, PT ;  /* 0x000000017a00780c */ /* 0x000fe20003f45270 */
[----:B----4-:R-:W-:Y:S01]  /*3a70*/  IMAD.HI.U32 R34, R25, R16, RZ ;  /* 0x0000001019227227 */ /* 0x010fe200078e00ff */
[----:B------:R-:W-:Y:S02]  /*3a80*/  SHF.R.U32.HI R35, RZ, R24, R35 ;  /* 0x00000018ff237219 */ /* 0x000fe40000011623 */
[----:B------:R-:W-:Y:S01]  /*3a90*/  ISETP.NE.AND P4, PT, R2, 0x1, PT ;  /* 0x000000010200780c */ /* 0x000fe20003f85270 */
[----:B------:R-:W-:Y:S01]  /*3aa0*/  IMAD.HI.U32 R36, R13, R16, RZ ;  /* 0x000000100d247227 */ /* 0x000fe200078e00ff */
[----:B------:R-:W-:Y:S02]  /*3ab0*/  SHF.R.U32.HI R34, RZ, R17, R34 ;  /* 0x00000011ff227219 */ /* 0x000fe40000011622 */
[----:B------:R-:W-:Y:S01]  /*3ac0*/  SEL R3, R26, R35, !P0 ;  /* 0x000000231a037207 */ /* 0x000fe20004000000 */
[C---:B------:R-:W-:Y:S01]  /*3ad0*/  IMAD.HI.U32 R35, R8.reuse, R7, RZ ;  /* 0x0000000708237227 */ /* 0x040fe200078e00ff */
[----:B------:R-:W-:Y:S02]  /*3ae0*/  SEL R11, R25, R34, !P4 ;  /* 0x00000022190b7207 */ /* 0x000fe40006000000 */
[----:B------:R-:W-:Y:S01]  /*3af0*/  SHF.R.U32.HI R36, RZ, R17, R36 ;  /* 0x00000011ff247219 */ /* 0x000fe20000011624 */
[----:B------:R-:W-:Y:S01]  /*3b00*/  IMAD.HI.U32 R38, R3, R4, RZ ;  /* 0x0000000403267227 */ /* 0x000fe200078e00ff */
[----:B------:R-:W-:Y:S03]  /*3b10*/  SHF.R.U32.HI R35, RZ, R24, R35 ;  /* 0x00000018ff237219 */ /* 0x000fe60000011623 */
[----:B------:R-:W-:Y:S01]  /*3b20*/  IMAD.HI.U32 R34, R11, R4, RZ ;  /* 0x000000040b227227 */ /* 0x000fe200078e00ff */
[----:B------:R-:W-:Y:S02]  /*3b30*/  @P2 SHF.R.U32.HI R3, RZ, R5, R38 ;  /* 0x00000005ff032219 */ /* 0x000fe40000011626 */
[----:B------:R-:W-:Y:S02]  /*3b40*/  SEL R9, R8, R35, !P0 ;  /* 0x0000002308097207 */ /* 0x000fe40004000000 */
[----:B------:R-:W-:Y:S01]  /*3b50*/  @P2 SHF.R.U32.HI R11, RZ, R5, R34 ;  /* 0x00000005ff0b2219 */ /* 0x000fe20000011622 */
[C---:B------:R-:W-:Y:S01]  /*3b60*/  IMAD R10, R122.reuse, R3, RZ ;  /* 0x000000037a0a7224 */ /* 0x040fe200078e02ff */
[----:B------:R-:W-:Y:S01]  /*3b70*/  SEL R3, R13, R36, !P4 ;  /* 0x000000240d037207 */ /* 0x000fe20006000000 */
[C---:B------:R-:W-:Y:S03]  /*3b80*/  IMAD.HI.U32 R14, R9.reuse, R4, RZ ;  /* 0x00000004090e7227 */ /* 0x040fe600078e00ff */
[----:B------:R-:W-:Y:S01]  /*3b90*/  ISETP.GE.AND P0, PT, R9, R10, PT ;  /* 0x0000000a0900720c */ /* 0x000fe20003f06270 */
[C---:B------:R-:W-:Y:S01]  /*3ba0*/  IMAD R12, R122.reuse, R11, RZ ;  /* 0x0000000b7a0c7224 */ /* 0x040fe200078e02ff */
[-C--:B------:R-:W-:Y:S04]  /*3bb0*/  SHF.R.U32.HI R14, RZ, R5.reuse, R14 ;  /* 0x00000005ff0e7219 */ /* 0x080fe8000001160e */
[----:B------:R-:W-:Y:S02]  /*3bc0*/  ISETP.GE.OR P0, PT, R3, R12, P0 ;  /* 0x0000000c0300720c */ /* 0x000fe40000706670 */
[----:B------:R-:W-:Y:S05]  /*3bd0*/  SEL R15, R9, R14, !P2 ;  /* 0x0000000e090f7207 */ /* 0x000fea0005000000 */
[----:B------:R-:W-:Y:S04]  /*3be0*/  IMAD.MOV R14, RZ, RZ, -R15 ;  /* 0x000000ffff0e7224 */ /* 0x000fe800078e0a0f */
[----:B------:R-:W-:Y:S02]  /*3bf0*/  IMAD R14, R122, R14, R9 ;  /* 0x0000000e7a0e7224 */ /* 0x000fe400078e0209 */
[C---:B------:R-:W-:Y:S05]  /*3c00*/  @!P0 IMAD.HI.U32 R10, R3.reuse, R4, RZ ;  /* 0x00000004030a8227 */ /* 0x040fea00078e00ff */
[----:B------:R-:W-:Y:S04]  /*3c10*/  @!P0 SHF.R.U32.HI R10, RZ, R5, R10 ;  /* 0x00000005ff0a8219 */ /* 0x000fe8000001160a */
[----:B------:R-:W-:Y:S01]  /*3c20*/  @!P0 SEL R0, R3, R10, !P2 ;  /* 0x0000000a03008207 */ /* 0x000fe20005000000 */
[----:B------:R-:W-:Y:S03]  /*3c30*/  IMAD.MOV R10, RZ, RZ, -R3 ;  /* 0x000000ffff0a7224 */ /* 0x000fe600078e0a03 */
[----:B------:R-:W-:Y:S01]  /*3c40*/  @!P0 IADD3 R15, PT, PT, R15, -R0, RZ ;  /* 0x800000000f0f8210 */ /* 0x000fe20007ffe0ff */
[----:B------:R-:W-:Y:S01]  /*3c50*/  @!P0 IMAD R0, R11, R14, R0 ;  /* 0x0000000e0b008224 */ /* 0x000fe200078e0200 */
[----:B------:R-:W-:Y:S01]  /*3c60*/  IADD3 R11, PT, PT, -R9, RZ, RZ ;  /* 0x000000ff090b7210 */ /* 0x000fe20007ffe1ff */
[----:B------:R-:W-:Y:S02]  /*3c70*/  IMAD R13, R2, R10, R13 ;  /* 0x0000000a020d7224 */ /* 0x000fe400078e020d */
[----:B------:R-:W-:Y:S02]  /*3c80*/  @!P0 IMAD R9, R15, R122, R3 ;  /* 0x0000007a0f098224 */ /* 0x000fe400078e0203 */
[----:B------:R-:W-:Y:S02]  /*3c90*/  @!P0 IMAD.MOV.U32 R3, RZ, RZ, R0 ;  /* 0x000000ffff038224 */ /* 0x000fe400078e0000 */
[----:B------:R-:W-:Y:S02]  /*3ca0*/  IMAD R8, R6, R11, R8 ;  /* 0x0000000b06087224 */ /* 0x000fe400078e0208 */
[----:B------:R-:W-:Y:S02]  /*3cb0*/  IMAD R13, R3, R2, R13 ;  /* 0x00000002030d7224 */ /* 0x000fe400078e020d */
[----:B------:R-:W-:Y:S02]  /*3cc0*/  IMAD R8, R9, R6, R8 ;  /* 0x0000000609087224 */ /* 0x000fe400078e0208 */
.L_x_66:
[----:B------:R-:W-:Y:S05]  /*3cd0*/  BRA.U UP0, `(.L_x_67) ;  /* 0x0000000100107547 */ /* 0x000fea000b800000 */
[----:B------:R-:W-:Y:S04]  /*3ce0*/  MOV R0, UR6 ;  /* 0x0000000600007c02 */ /* 0x000fe80008000f00 */
[----:B------:R-:W-:Y:S04]  /*3cf0*/  SHF.L.U32 R3, R0, 0x1f, RZ ;  /* 0x0000001f00037819 */ /* 0x000fe800000006ff */
[----:B------:R-:W2:Y:S02]  /*3d00*/  SYNCS.PHASECHK.TRANS64.TRYWAIT P0, [UR7+0x78], R3 ;  /* 0x00007803ff0075a7 */ /* 0x000ea40008001107 */
[----:B--2---:R-:W-:Y:S05]  /*3d10*/  @!P0 BRA `(.L_x_68) ;  /* 0x0000009c00c88947 */ /* 0x004fea0003800000 */
.L_x_67:
[----:B------:R-:W-:Y:S02]  /*3d20*/  R2UR UR35, R19 ;  /* 0x00000000132372ca */ /* 0x000fe400000e0000 */
[----:B------:R-:W-:Y:S02]  /*3d30*/  R2UR UR34, R18 ;  /* 0x00000000122272ca */ /* 0x000fe400000e0000 */
[----:B------:R-:W-:Y:S02]  /*3d40*/  ISETP.NE.U32.AND P2, PT, RZ, UR4, PT ;  /* 0x00000004ff007c0c */ /* 0x000fe4000bf45070 */
[----:B------:R-:W-:Y:S02]  /*3d50*/  SHF.L.U32 R12, R31, 0x1f, RZ ;  /* 0x0000001f1f0c7819 */ /* 0x000fe400000006ff */
[----:B------:R-:W-:Y:S05]  /*3d60*/  ISETP.NE.AND.EX P2, PT, RZ, UR5, PT, P2 ;  /* 0x00000005ff007c0c */ /* 0x000fea000bf45320 */
[----:B------:R-:W-:Y:S02]  /*3d70*/  USHF.L.U32 UR35, UR35, 0x7, URZ ;  /* 0x0000000723237899 */ /* 0x000fe400080006ff */
[----:B------:R-:W-:Y:S01]  /*3d80*/  USHF.L.U32 UR34, UR34, 0x8, URZ ;  /* 0x0000000822227899 */ /* 0x000fe200080006ff */
[----:B------:R-:W-:Y:S11]  /*3d90*/  BRA.U !UP3, `(.L_x_69) ;  /* 0x000000010b347547 */ /* 0x000ff6000b800000 */
[----:B------:R-:W-:Y:S01]  /*3da0*/  UPLOP3.LUT UP1, UPT, UPT, UPT, UP2, 0x80, 0x8 ;  /* 0x000000000008789c */ /* 0x000fe20003f2f020 */
[----:B--2---:R-:W-:Y:S02]  /*3db0*/  HFMA2 R0, -RZ, RZ, 0, 5.9604644775390625e-08 ;  /* 0x00000001ff007431 */ /* 0x004fe400000001ff */
[----:B------:R-:W-:Y:S03]  /*3dc0*/  IMAD.MOV.U32 R175, RZ, RZ, 0x1 ;  /* 0x00000001ffaf7424 */ /* 0x000fe600078e00ff */
[----:B------:R-:W-:Y:S05]  /*3dd0*/  PLOP3.LUT P0, PT, PT, PT, UP1, 0x80, 0x8 ;  /* 0x000000000008781c */ /* 0x000fea0003f0f018 */
[----:B------:R-:W2:Y:S01]  /*3de0*/  @UP1 LDCU.64 UR10, c[0x0][0x888] ;  /* 0x00011100ff0a17ac */ /* 0x000ea20008000a00 */
[----:B------:R-:W-:Y:S07]  /*3df0*/  @UP1 UIMAD UR8, UR36, UR4, URZ ;  /* 0x00000004240812a4 */ /* 0x000fee000f8e02ff */
[----:B------:R-:W-:Y:S01]  /*3e00*/  @!P0 PRMT R175, R0, 0x7610, R175 ;  /* 0x0000761000af8816 */ /* 0x000fe200000000af */
[----:B--2---:R-:W-:Y:S03]  /*3e10*/  @UP1 UIMAD.WIDE UR10, UR8, 0x4, UR10 ;  /* 0x00000004080a18a5 */ /* 0x004fe6000f8e020a */
[----:B------:R-:W2:Y:S03]  /*3e20*/  @!UP1 LDCU UR8, c[0x0][0x880] ;  /* 0x00011000ff0897ac */ /* 0x000ea60008000800 */
[----:B------:R-:W-:Y:S01]  /*3e30*/  IMAD.U32 R10, RZ, RZ, UR10 ;  /* 0x0000000aff0a7e24 */ /* 0x000fe2000f8e00ff */
[----:B------:R-:W-:Y:S05]  /*3e40*/  MOV R11, UR11 ;  /* 0x0000000b000b7c02 */ /* 0x000fea0008000f00 */
[----:B-----5:R3:W5:Y:S02]  /*3e50*/  @P0 LDG.E R139, desc[UR38][R10.64] ;  /* 0x000000260a8b0981 */ /* 0x020764000c1e1900 */
[----:B--23--:R-:W-:Y:S07]  /*3e60*/  @!P0 IMAD.U32 R139, RZ, RZ, UR8 ;  /* 0x00000008ff8b8e24 */ /* 0x00cfee000f8e00ff */
.L_x_69:
[----:B-----5:R-:W-:Y:S01]  /*3e70*/  @!P2 FSETP.EQ.AND P0, PT, R139, RZ, PT ;  /* 0x000000ff8b00a20b */ /* 0x020fe20003f02000 */
[----:B------:R-:W-:Y:S01]  /*3e80*/  @!UPT UIADD3 URZ, UPT, UPT, URZ, URZ, URZ ;  /* 0x000000fffffff290 */ /* 0x000fe2000fffe0ff */
[----:B------:R-:W-:Y:S11]  /*3e90*/  @!P2 BRA `(.L_x_70) ;  /* 0x000000000014a947 */ /* 0x000ff60003800000 */
[----:B------:R-:W-:Y:S02]  /*3ea0*/  LOP3.LUT P2, RZ, R175, 0xff, RZ, 0xc0, !PT ;  /* 0x000000ffafff7812 */ /* 0x000fe4000784c0ff */
[----:B------:R-:W-:Y:S04]  /*3eb0*/  PLOP3.LUT P0, PT, PT, PT, UP1, 0x80, 0x8 ;  /* 0x000000000008781c */ /* 0x000fe80003f0f018 */
[----:B------:R-:W-:Y:S07]  /*3ec0*/  PLOP3.LUT P0, PT, P0, PT, PT, 0x8, 0x80 ;  /* 0x000000000080781c */ /* 0x000fee000070e170 */
[----:B------:R-:W-:Y:S11]  /*3ed0*/  @P2 FSETP.EQ.AND P0, PT, R139, RZ, PT ;  /* 0x000000ff8b00220b */ /* 0x000ff60003f02000 */
[----:B------:R-:W-:Y:S02]  /*3ee0*/  @!UPT UIADD3 URZ, UPT, UPT, URZ, URZ, URZ ;  /* 0x000000fffffff290 */ /* 0x000fe4000fffe0ff */
.L_x_70:
[----:B------:R-:W3:Y:S01]  /*3ef0*/  SYNCS.PHASECHK.TRANS64.TRYWAIT P2, [UR7+0x50], R12 ;  /* 0x0000500cff0075a7 */ /* 0x000ee20008041107 */
[----:B------:R-:W-:Y:S04]  /*3f00*/  ELECT P4, URZ, PT ;  /* 0x0000000000ff782f */ /* 0x000fe80003880000 */
[----:B------:R-:W-:Y:S11]  /*3f10*/  PLOP3.LUT P4, PT, P0, P4, PT, 0xf2, 0x2f ;  /* 0x00000000002f781c */ /* 0x000ff60000789e72 */
[----:B------:R-:W-:Y:S02]  /*3f20*/  @!UPT UIADD3 URZ, UPT, UPT, URZ, URZ, URZ ;  /* 0x000000fffffff290 */ /* 0x000fe4000fffe0ff */
[----:B-1----:R-:W-:Y:S05]  /*3f30*/  @!P4 IADD3 R9, P0, PT, R32, 0x580, RZ ;  /* 0x000005802009c810 */ /* 0x002fea0007f1e0ff */
[----:B--2---:R-:W-:Y:S01]  /*3f40*/  @!P4 IMAD.X R0, RZ, RZ, R33, P0 ;  /* 0x000000ffff00c224 */ /* 0x004fe200000e0621 */
[----:B---3--:R-:W-:Y:S07]  /*3f50*/  @!P2 BRA `(.L_x_71) ;  /* 0x0000009c0050a947 */ /* 0x008fee0003800000 */
.L_x_136:
[----:B------:R-:W-:Y:S01]  /*3f60*/  @!P4 R2UR UR8, R0 ;  /* 0x000000000008c2ca */ /* 0x000fe200000e0000 */
[----:B------:R-:W-:Y:S01]  /*3f70*/  VOTEU.ALL UP0, P4 ;  /* 0x0000000000ff7886 */ /* 0x000fe20002000000 */
[----:B------:R-:W-:Y:S01]  /*3f80*/  @!P4 R2UR UR9, R9 ;  /* 0x000000000909c2ca */ /* 0x000fe200000e0000 */
[----:B------:R-:W-:Y:S01]  /*3f90*/  @!P4 IMAD.MOV.U32 R0, RZ, RZ, 0x4000 ;  /* 0x00004000ff00c424 */ /* 0x000fe200078e00ff */
[----:B------:R-:W-:Y:S01]  /*3fa0*/  UMOV UR10, 0x0 ;  /* 0x00000000000a7882 */ /* 0x000fe20000000000 */
[----:B------:R-:W-:Y:S01]  /*3fb0*/  UMOV UR11, 0x10000000 ;  /* 0x10000000000b7882 */ /* 0x000fe20000000000 */
[----:B------:R-:W-:Y:S01]  /*3fc0*/  @!UP0 UIADD3 UR32, UPT, UPT, UR7, 0x400, URZ ;  /* 0x0000040007208890 */ /* 0x000fe2000fffe0ff */
[----:B------:R-:W-:Y:S01]  /*3fd0*/  @!P4 IADD3 R9, P0, PT, R32, 0x580, RZ ;  /* 0x000005802009c810 */ /* 0x000fe20007f1e0ff */
[----:B------:R-:W-:Y:S05]  /*3fe0*/  VOTEU.ALL UP0, P4 ;  /* 0x0000000000ff7886 */ /* 0x000fea0002000000 */
[----:B------:R-:W-:Y:S01]  /*3ff0*/  IMAD.U32 R11, RZ, RZ, UR8 ;  /* 0x00000008ff0b7e24 */ /* 0x000fe2000f8e00ff */
[----:B------:R-:W-:Y:S01]  /*4000*/  UPRMT UR8, UR37, 0x654, UR33 ;  /* 0x0000065425087896 */ /* 0x000fe20008000021 */
[----:B------:R-:W-:Y:S03]  /*4010*/  IMAD.U32 R10, RZ, RZ, UR9 ;  /* 0x00000009ff0a7e24 */ /* 0x000fe6000f8e00ff */
[----:B------:R-:W-:Y:S02]  /*4020*/  @!P4 R2UR UR15, R11 ;  /* 0x000000000b0fc2ca */ /* 0x000fe400000e0000 */
[----:B------:R-:W-:Y:S11]  /*4030*/  @!P4 R2UR UR14, R10 ;  /* 0x000000000a0ec2ca */ /* 0x000ff600000e0000 */
[----:B------:R-:W-:Y:S02]  /*4040*/  @!UPT UIADD3 URZ, UPT, UPT, URZ, URZ, URZ ;  /* 0x000000fffffff290 */ /* 0x000fe4000fffe0ff */
[----:B------:R2:W-:Y:S01]  /*4050*/  @!UP0 UTMALDG.3D [UR32], [UR14], desc[UR10] ;  /* 0x00000a200e0085b4 */ /* 0x0005e20008011000 */
[----:B------:R3:W-:Y:S01]  /*4060*/  @!P4 SYNCS.ARRIVE.TRANS64.RED.A0TR RZ, [UR7+0x30], R0 ;  /* 0x00003000ffffc9a7 */ /* 0x0007e20008300407 */
[----:B------:R-:W-:Y:S01]  /*4070*/  SYNCS.ARRIVE.TRANS64.RED.A1T0 RZ, [UR8], RZ ;  /* 0x000000ffffff79a7 */ /* 0x000fe20008100408 */
[----:B---3--:R-:W-:Y:S01]  /*4080*/  @!P4 IMAD.X R0, RZ, RZ, R33, P0 ;  /* 0x000000ffff00c224 */ /* 0x008fe200000e0621 */
[----:B------:R-:W3:Y:S02]  /*4090*/  SYNCS.PHASECHK.TRANS64.TRYWAIT P2, [UR7+0x58], R12 ;  /* 0x0000580cff0075a7 */ /* 0x000ee40008041107 */
[----:B--23--:R-:W-:Y:S05]  /*40a0*/  @!P2 BRA `(.L_x_72) ;  /* 0x0000009c0014a947 */ /* 0x00cfea0003800000 */
.L_x_138:
        /* <DEDUP_REMOVED lines=8> */
[----:B------:R-:W-:Y:S01]  /*4130*/  @!UP0 UIADD3 UR24, UPT, UPT, UR7, 0x4400, URZ ;  /* 0x0000440007188890 */ /* 0x000fe2000fffe0ff */
[----:B------:R-:W-:Y:S01]  /*4140*/  VOTEU.ALL UP0, P4 ;  /* 0x0000000000ff7886 */ /* 0x000fe20002000000 */
[----:B------:R-:W-:Y:S01]  /*4150*/  UMOV UR27, UR35 ;  /* 0x00000023001b7c82 */ /* 0x000fe20008000000 */
[----:B------:R-:W-:Y:S02]  /*4160*/  UMOV UR28, UR36 ;  /* 0x00000024001c7c82 */ /* 0x000fe40008000000 */
[----:B------:R-:W-:Y:S01]  /*4170*/  IMAD.U32 R11, RZ, RZ, UR8 ;  /* 0x00000008ff0b7e24 */ /* 0x000fe2000f8e00ff */
[----:B------:R-:W-:Y:S01]  /*4180*/  UPRMT UR8, UR37, 0x654, UR25 ;  /* 0x0000065425087896 */ /* 0x000fe20008000019 */
[----:B------:R-:W-:Y:S02]  /*4190*/  IMAD.U32 R10, RZ, RZ, UR9 ;  /* 0x00000009ff0a7e24 */ /* 0x000fe4000f8e00ff */
[----:B------:R-:W-:Y:S01]  /*41a0*/  @!P4 IMAD.X R18, RZ, RZ, R33, P0 ;  /* 0x000000ffff12c224 */ /* 0x000fe200000e0621 */
[----:B------:R-:W-:Y:S02]  /*41b0*/  @!P4 R2UR UR15, R11 ;  /* 0x000000000b0fc2ca */ /* 0x000fe400000e0000 */
[----:B------:R-:W-:Y:S11]  /*41c0*/  @!P4 R2UR UR14, R10 ;  /* 0x000000000a0ec2ca */ /* 0x000ff600000e0000 */
[----:B------:R-:W-:Y:S02]  /*41d0*/  @!UPT UIADD3 URZ, UPT, UPT, URZ, URZ, URZ ;  /* 0x000000fffffff290 */ /* 0x000fe4000fffe0ff */
[----:B------:R2:W-:Y:S01]  /*41e0*/  @!UP0 UTMALDG.3D [UR24], [UR14], desc[UR10] ;  /* 0x00000a180e0085b4 */ /* 0x0005e20008011000 */
[----:B------:R2:W-:Y:S01]  /*41f0*/  @!P4 SYNCS.ARRIVE.TRANS64.RED.A0TR RZ, [UR7+0x38], R0 ;  /* 0x00003800ffffc9a7 */ /* 0x0005e20008300407 */
[----:B------:R-:W-:Y:S01]  /*4200*/  SYNCS.ARRIVE.TRANS64.RED.A1T0 RZ, [UR8], RZ ;  /* 0x000000ffffff79a7 */ /* 0x000fe20008100408 */
[----:B------:R-:W3:Y:S02]  /*4210*/  SYNCS.PHASECHK.TRANS64.TRYWAIT P2, [UR7+0x60], R12 ;  /* 0x0000600cff0075a7 */ /* 0x000ee40008041107 */
[----:B--23--:R-:W-:Y:S05]  /*4220*/  @!P2 BRA `(.L_x_73) ;  /* 0x0000009800cca947 */ /* 0x00cfea0003800000 */
.L_x_140:
[----:B------:R-:W2:Y:S01]  /*4230*/  LDC.64 R14, c[0x0][0xb10] ;  /* 0x0002c400ff0e7b82 */ /* 0x000ea20000000a00 */
[----:B------:R-:W-:Y:S01]  /*4240*/  @!P4 R2UR UR8, R18 ;  /* 0x000000001208c2ca */ /* 0x000fe200000e0000 */
[----:B------:R-:W-:Y:S01]  /*4250*/  VOTEU.ALL UP0, P4 ;  /* 0x0000000000ff7886 */ /* 0x000fe20002000000 */
[----:B------:R-:W-:Y:S01]  /*4260*/  @!P4 R2UR UR9, R19 ;  /* 0x000000001309c2ca */ /* 0x000fe200000e0000 */
[----:B------:R-:W-:Y:S01]  /*4270*/  UMOV UR10, 0x0 ;  /* 0x00000000000a7882 */ /* 0x000fe20000000000 */
[----:B------:R-:W-:Y:S03]  /*4280*/  UMOV UR11, 0x10000000 ;  /* 0x10000000000b7882 */ /* 0x000fe60000000000 */
[----:B------:R-:W3:Y:S01]  /*4290*/  LDC.64 R10, c[0x0][0xb18] ;  /* 0x0002c600ff0a7b82 */ /* 0x000ee20000000a00 */
[----:B------:R-:W-:Y:S01]  /*42a0*/  @!UP0 UIADD3 UR18, UPT, UPT, UR34, 0x80, URZ ;  /* 0x0000008022128890 */ /* 0x000fe2000fffe0ff */
[----:B------:R-:W-:Y:S01]  /*42b0*/  @P3 SHF.R.U32.HI R28, RZ, 0x10, R21 ;  /* 0x00000010ff1c3819 */ /* 0x000fe20000011615 */
[----:B------:R-:W-:Y:S01]  /*42c0*/  @!UP0 UIADD3 UR16, UPT, UPT, UR7, 0x8400, URZ ;  /* 0x0000840007108890 */ /* 0x000fe2000fffe0ff */
[----:B------:R-:W-:Y:S01]  /*42d0*/  VIADD R30, R30, 0x1 ;  /* 0x000000011e1e7836 */ /* 0x000fe20000000000 */
[----:B------:R-:W-:Y:S03]  /*42e0*/  VOTEU.ALL UP0, P4 ;  /* 0x0000000000ff7886 */ /* 0x000fe60002000000 */
[----:B------:R-:W5:Y:S01]  /*42f0*/  @!P1 LDC R0, c[0x0][0xb20] ;  /* 0x0002c800ff009b82 */ /* 0x000f620000000800 */
[----:B------:R-:W-:Y:S01]  /*4300*/  UMOV UR19, UR35 ;  /* 0x0000002300137c82 */ /* 0x000fe20008000000 */
[----:B------:R-:W-:Y:S01]  /*4310*/  IMAD.U32 R19, RZ, RZ, UR8 ;  /* 0x00000008ff137e24 */ /* 0x000fe2000f8e00ff */
[----:B------:R-:W-:Y:S05]  /*4320*/  UMOV UR20, UR36 ;  /* 0x0000002400147c82 */ /* 0x000fea0008000000 */
[----:B-1----:R-:W1:Y:S01]  /*4330*/  @!P1 LDC R3, c[0x0][0xb0c] ;  /* 0x0002c300ff039b82 */ /* 0x002e620000000800 */
[----:B------:R-:W-:Y:S01]  /*4340*/  IMAD.U32 R18, RZ, RZ, UR9 ;  /* 0x00000009ff127e24 */ /* 0x000fe2000f8e00ff */
[----:B------:R-:W-:Y:S01]  /*4350*/  UPRMT UR8, UR37, 0x654, UR17 ;  /* 0x0000065425087896 */ /* 0x000fe20008000011 */
[----:B------:R-:W-:Y:S03]  /*4360*/  @!P4 R2UR UR15, R19 ;  /* 0x00000000130fc2ca */ /* 0x000fe600000e0000 */
[----:B------:R-:W-:Y:S01]  /*4370*/  @!P4 R2UR UR14, R18 ;  /* 0x00000000120ec2ca */ /* 0x000fe200000e0000 */
[----:B------:R-:W-:Y:S11]  /*4380*/  @!P4 IMAD.MOV.U32 R18, RZ, RZ, 0x4000 ;  /* 0x00004000ff12c424 */ /* 0x000ff600078e00ff */
[----:B------:R-:W-:Y:S01]  /*4390*/  @!UPT UIADD3 URZ, UPT, UPT, URZ, URZ, URZ ;  /* 0x000000fffffff290 */ /* 0x000fe2000fffe0ff */
[----:B------:R1:W-:Y:S01]  /*43a0*/  @!UP0 UTMALDG.3D [UR16], [UR14], desc[UR10] ;  /* 0x00000a100e0085b4 */ /* 0x0003e20008011000 */
[----:B------:R1:W-:Y:S02]  /*43b0*/  @!P4 SYNCS.ARRIVE.TRANS64.RED.A0TR RZ, [UR7+0x40], R18 ;  /* 0x00004012ffffc9a7 */ /* 0x0003e40008300407 */
[----:B-1----:R-:W-:Y:S01]  /*43c0*/  @!P1 ISETP.NE.AND P2, PT, R3, 0x1, PT ;  /* 0x000000010300980c */ /* 0x002fe20003f45270 */
[C---:B--2---:R-:W-:Y:S01]  /*43d0*/  @!P1 IMAD.HI.U32 R14, R13.reuse, R14, RZ ;  /* 0x0000000e0d0e9227 */ /* 0x044fe200078e00ff */
[----:B---3--:R-:W-:Y:S03]  /*43e0*/  @!P1 ISETP.NE.AND P0, PT, R10, 0x1, PT ;  /* 0x000000010a00980c */ /* 0x008fe60003f05270 */
[C---:B------:R-:W-:Y:S01]  /*43f0*/  @!P1 IMAD.HI.U32 R11, R8.reuse, R11, RZ ;  /* 0x0000000b080b9227 */ /* 0x040fe200078e00ff */
[----:B------:R-:W-:Y:S04]  /*4400*/  @!P1 SHF.R.U32.HI R14, RZ, R15, R14 ;  /* 0x0000000fff0e9219 */ /* 0x000fe8000001160e */
[----:B-----5:R-:W-:Y:S01]  /*4410*/  @!P1 SHF.R.U32.HI R9, RZ, R0, R11 ;  /* 0x00000000ff099219 */ /* 0x020fe2000001160b */
[----:B------:R-:W-:Y:S01]  /*4420*/  SYNCS.ARRIVE.TRANS64.RED.A1T0 RZ, [UR8], RZ ;  /* 0x000000ffffff79a7 */ /* 0x000fe20008100408 */
[----:B------:R-:W-:Y:S02]  /*4430*/  @!P1 SEL R14, R13, R14, !P2 ;  /* 0x0000000e0d0e9207 */ /* 0x000fe40005000000 */
[----:B------:R-:W-:Y:S01]  /*4440*/  @!P1 SEL R9, R8, R9, !P0 ;  /* 0x0000000908099207 */ /* 0x000fe20004000000 */
[----:B------:R-:W1:Y:S04]  /*4450*/  SYNCS.PHASECHK.TRANS64.TRYWAIT P5, [UR7+0x68], R12 ;  /* 0x0000680cff0075a7 */ /* 0x000e6800080a1107 */
[----:B------:R-:W-:Y:S02]  /*4460*/  @!P1 IMAD.IADD R0, R9, 0x1, -R14 ;  /* 0x0000000109009824 */ /* 0x000fe400078e0a0e */
[----:B------:R-:W-:Y:S02]  /*4470*/  @!P1 IMAD.IADD R9, R14, 0x1, -R9 ;  /* 0x000000010e099824 */ /* 0x000fe400078e0a09 */
[----:B------:R-:W-:Y:S02]  /*4480*/  @!P1 IMAD R13, R0, R3, R13 ;  /* 0x00000003000d9224 */ /* 0x000fe400078e020d */
[----:B------:R-:W-:Y:S01]  /*4490*/  @!P1 IMAD R8, R9, R10, R8 ;  /* 0x0000000a09089224 */ /* 0x000fe200078e0208 */
[----:B-1----:R-:W-:Y:S06]  /*44a0*/  @!P5 BRA `(.L_x_74) ;  /* 0x000000980044d947 */ /* 0x002fec0003800000 */
.L_x_142:
[----:B-1----:R-:W-:Y:S01]  /*44b0*/  @!P4 IADD3 R3, P0, PT, R32, 0x580, RZ ;  /* 0x000005802003c810 */ /* 0x002fe20007f1e0ff */
[----:B------:R-:W-:Y:S01]  /*44c0*/  VOTEU.ALL UP0, P4 ;  /* 0x0000000000ff7886 */ /* 0x000fe20002000000 */
[----:B------:R-:W-:Y:S01]  /*44d0*/  UMOV UR18, 0x0 ;  /* 0x0000000000127882 */ /* 0x000fe20000000000 */
[----:B------:R-:W-:Y:S01]  /*44e0*/  UMOV UR19, 0x10000000 ;  /* 0x1000000000137882 */ /* 0x000fe20000000000 */
[----:B------:R-:W-:Y:S01]  /*44f0*/  @!P4 R2UR UR9, R3 ;  /* 0x000000000309c2ca */ /* 0x000fe200000e0000 */
[----:B------:R-:W-:Y:S01]  /*4500*/  @!P4 IMAD.X R0, RZ, RZ, R33, P0 ;  /* 0x000000ffff00c224 */ /* 0x000fe200000e0621 */
[----:B------:R-:W-:Y:S01]  /*4510*/  @!UP0 UIADD3 UR10, UPT, UPT, UR34, 0xc0, URZ ;  /* 0x000000c0220a8890 */ /* 0x000fe2000fffe0ff */
[----:B------:R-:W-:Y:S01]  /*4520*/  ISETP.NE.AND P0, PT, R30, 0x2, PT ;  /* 0x000000021e00780c */ /* 0x000fe20003f05270 */
[----:B------:R-:W-:Y:S01]  /*4530*/  UMOV UR11, UR35 ;  /* 0x00000023000b7c82 */ /* 0x000fe20008000000 */
[----:B------:R-:W-:Y:S01]  /*4540*/  UMOV UR12, UR36 ;  /* 0x00000024000c7c82 */ /* 0x000fe20008000000 */
[----:B------:R-:W-:Y:S01]  /*4550*/  @!P4 R2UR UR8, R0 ;  /* 0x000000000008c2ca */ /* 0x000fe200000e0000 */
[----:B------:R-:W-:Y:S01]  /*4560*/  IMAD.IADD R18, R8, 0x1, R173 ;  /* 0x0000000108127824 */ /* 0x000fe200078e02ad */
[----:B------:R-:W-:Y:S01]  /*4570*/  @P3 R2UR UR36, R28 ;  /* 0x000000001c2432ca */ /* 0x000fe200000e0000 */
[----:B------:R-:W-:Y:S01]  /*4580*/  IMAD.IADD R19, R13, 0x1, R174 ;  /* 0x000000010d137824 */ /* 0x000fe200078e02ae */
[----:B------:R-:W-:Y:S02]  /*4590*/  SEL R0, RZ, 0x1, P0 ;  /* 0x00000001ff007807 */ /* 0x000fe40000000000 */
[----:B------:R-:W-:Y:S01]  /*45a0*/  LOP3.LUT R31, R31, 0x1, RZ, 0x3c, !PT ;  /* 0x000000011f1f7812 */ /* 0x000fe200078e3cff */
[----:B------:R-:W-:Y:S01]  /*45b0*/  IMAD.U32 R10, RZ, RZ, UR9 ;  /* 0x00000009ff0a7e24 */ /* 0x000fe2000f8e00ff */
[----:B------:R-:W-:Y:S01]  /*45c0*/  @!UP0 UIADD3 UR9, UPT, UPT, UR7, 0x48, URZ ;  /* 0x0000004807098890 */ /* 0x000fe2000fffe0ff */
[----:B------:R-:W-:Y:S02]  /*45d0*/  LOP3.LUT R29, R29, R0, RZ, 0x3c, !PT ;  /* 0x000000001d1d7212 */ /* 0x000fe400078e3cff */
[----:B------:R-:W-:Y:S02]  /*45e0*/  SEL R30, R30, RZ, P0 ;  /* 0x000000ff1e1e7207 */ /* 0x000fe40000000000 */
[----:B------:R-:W-:Y:S01]  /*45f0*/  IMAD.U32 R11, RZ, RZ, UR8 ;  /* 0x00000008ff0b7e24 */ /* 0x000fe2000f8e00ff */
[----:B------:R-:W-:Y:S01]  /*4600*/  @!P4 R2UR UR14, R10 ;  /* 0x000000000a0ec2ca */ /* 0x000fe200000e0000 */
[----:B------:R-:W-:Y:S01]  /*4610*/  @!UP0 UIADD3 UR8, UPT, UPT, UR7, 0xc400, URZ ;  /* 0x0000c40007088890 */ /* 0x000fe2000fffe0ff */
[----:B------:R-:W-:Y:S02]  /*4620*/  VOTEU.ALL UP0, P4 ;  /* 0x0000000000ff7886 */ /* 0x000fe40002000000 */
[----:B------:R-:W-:Y:S11]  /*4630*/  @!P4 R2UR UR15, R11 ;  /* 0x000000000b0fc2ca */ /* 0x000ff600000e0000 */
[----:B------:R-:W-:Y:S02]  /*4640*/  @!UPT UIADD3 URZ, UPT, UPT, URZ, URZ, URZ ;  /* 0x000000fffffff290 */ /* 0x000fe4000fffe0ff */
[----:B------:R2:W-:Y:S01]  /*4650*/  @!UP0 UTMALDG.3D [UR8], [UR14], desc[UR18] ;  /* 0x000012080e0085b4 */ /* 0x0005e20008011000 */
[----:B------:R2:W-:Y:S01]  /*4660*/  @!P4 SYNCS.ARRIVE.TRANS64.RED.A0TR RZ, [UR7+0x48], R27 ;  /* 0x0000481bffffc9a7 */ /* 0x0005e20008300407 */
[----:B------:R-:W-:Y:S01]  /*4670*/  UPLOP3.LUT UP0, UPT, UPT, UPT, UPT, 0x80, 0x8 ;  /* 0x000000000008789c */ /* 0x000fe20003f0f070 */
[----:B------:R-:W-:Y:S01]  /*4680*/  SYNCS.ARRIVE.TRANS64.RED.A1T0 RZ, [UR13], RZ ;  /* 0x000000ffffff79a7 */ /* 0x000fe2000810040d */
[----:B------:R-:W-:Y:S09]  /*4690*/  @P3 BRA `(.L_x_75) ;  /* 0xfffffff000943947 */ /* 0x000ff2000383ffff */
[----:B------:R-:W-:-:S04]  /*46a0*/  SHF.L.U32 R3, R31, 0x1f, RZ ;  /* 0x0000001f1f037819 */ /* 0x000fc800000006ff */
[----:B------:R-:W1:Y:S02]  /*46b0*/  SYNCS.PHASECHK.TRANS64.TRYWAIT P0, [UR7+0x50], R3 ;  /* 0x00005003ff0075a7 */ /* 0x000e640008001107 */
[----:B-1----:R-:W-:Y:S05]  /*46c0*/  @!P0 BRA `(.L_x_76) ;  /* 0x0000009400d48947 */ /* 0x002fea0003800000 */
.L_x_144:
[----:B------:R-:W3:Y:S02]  /*46d0*/  SYNCS.PHASECHK.TRANS64.TRYWAIT P0, [UR7+0x58], R3 ;  /* 0x00005803ff0075a7 */ /* 0x000ee40008001107 */
[----:B---3--:R-:W-:Y:S05]  /*46e0*/  @!P0 BRA `(.L_x_77) ;  /* 0x0000009400e48947 */ /* 0x008fea0003800000 */
.L_x_146:
[----:B------:R-:W3:Y:S02]  /*46f0*/  SYNCS.PHASECHK.TRANS64.TRYWAIT P0, [UR7+0x60], R3 ;  /* 0x00006003ff0075a7 */ /* 0x000ee40008001107 */
[----:B---3--:R-:W-:Y:S05]  /*4700*/  @!P0 BRA `(.L_x_78) ;  /* 0x0000009400f48947 */ /* 0x008fea0003800000 */
.L_x_148:
[----:B-1----:R-:W-:-:S07]  /*4710*/  MOV R0, UR7 ;  /* 0x0000000700007c02 */ /* 0x002fce0008000f00 */
.L_x_79:
[----:B-1----:R-:W-:-:S04]  /*4720*/  SHF.L.U32 R3, R31, 0x1f, RZ ;  /* 0x0000001f1f037819 */ /* 0x002fc800000006ff */
[----:B------:R1:W3:Y:S03]  /*4730*/  SYNCS.PHASECHK.TRANS64.TRYWAIT P0, [R0+URZ+0x68], R3 ;  /* 0x00006803000075a7 */ /* 0x0002e600080011ff */
[----:B---3--:R-:W-:Y:S05]  /*4740*/  @!P0 NANOSLEEP.SYNCS 0x989680 ;  /* 0x009896800000895d */ /* 0x008fea0003900000 */
[----:B------:R-:W3:Y:S02]  /*4750*/  @!P0 SYNCS.PHASECHK.TRANS64 P0, [R0+URZ+0x68], R3 ;  /* 0x00006803000085a7 */ /* 0x000ee400080010ff */
[----:B--23--:R-:W-:Y:S05]  /*4760*/  @P0 EXIT ;  /* 0x000000000000094d */ /* 0x00cfea0003800000 */
[----:B------:R-:W-:Y:S05]  /*4770*/  BRA `(.L_x_79) ;  /* 0xfffffffc00e87947 */ /* 0x000fea000383ffff */
.L_x_64:
[----:B------:R-:W-:-:S06]  /*4780*/  UISETP.GE.AND UP0, UPT, UR8, 0x4, UPT ;  /* 0x000000040800788c */ /* 0x000fcc000bf06270 */
[----:B------:R-:W-:-:S13]  /*4790*/  PLOP3.LUT P0, PT, PT, PT, UP0, 0x80, 0x8 ;  /* 0x000000000008781c */ /* 0x000fda0003f0f008 */
[----:B------:R-:W-:Y:S05]  /*47a0*/  @!P0 EXIT ;  /* 0x000000000000894d */ /* 0x000fea0003800000 */
[----:B------:R-:W-:Y:S01]  /*47b0*/  BAR.SYNC.DEFER_BLOCKING 0x6, 0xa0 ;  /* 0x0182800000007b1d */ /* 0x000fe20000010000 */
[C---:B------:R-:W-:Y:S01]  /*47c0*/  IMAD.SHL.U32 R3, R197.reuse, 0x40, RZ ;  /* 0x00000040c5037824 */ /* 0x040fe200078e00ff */
[C---:B------:R-:W-:Y:S01]  /*47d0*/  LOP3.LUT R195, R197.reuse, 0x1, RZ, 0xc0, !PT ;  /* 0x00000001c5c37812 */ /* 0x040fe200078ec0ff */
[C---:B------:R-:W-:Y:S01]  /*47e0*/  IMAD.U32 R127, R197.reuse, 0x10000, RZ ;  /* 0x00010000c57f7824 */ /* 0x040fe200078e00ff */
[----:B------:R-:W-:Y:S01]  /*47f0*/  CS2R R190, SRZ ;  /* 0x0000000000be7805 */ /* 0x000fe2000001ff00 */
[----:B------:R-:W-:Y:S01]  /*4800*/  IMAD.SHL.U32 R196, R197, 0x8, RZ ;  /* 0x00000008c5c47824 */ /* 0x000fe200078e00ff */
[----:B------:R-:W-:Y:S02]  /*4810*/  UMOV UR41, 0x400 ;  /* 0x0000040000297882 */ /* 0x000fe40000000000 */
[----:B------:R-:W1:Y:S01]  /*4820*/  LDC R181, c[0x0][0x370] ;  /* 0x0000dc00ffb57b82 */ /* 0x000e620000000800 */
[----:B------:R-:W-:Y:S01]  /*4830*/  ULEA UR41, UR37, UR41, 0x18 ;  /* 0x0000002925297291 */ /* 0x000fe2000f8ec0ff */
[----:B------:R-:W-:Y:S01]  /*4840*/  ISETP.NE.U32.AND P0, PT, R195, 0x1, PT ;  /* 0x00000001c300780c */ /* 0x000fe20003f05070 */
[----:B------:R-:W-:Y:S01]  /*4850*/  IMAD.MOV.U32 R194, RZ, RZ, 0x2 ;  /* 0x00000002ffc27424 */ /* 0x000fe200078e00ff */
[----:B------:R-:W-:Y:S01]  /*4860*/  LOP3.LUT R5, R3, 0x1c0, RZ, 0xc0, !PT ;  /* 0x000001c003057812 */ /* 0x000fe200078ec0ff */
[----:B------:R-:W-:Y:S01]  /*4870*/  IMAD.MOV.U32 R193, RZ, RZ, 0x4 ;  /* 0x00000004ffc17424 */ /* 0x000fe200078e00ff */
[----:B------:R-:W-:Y:S01]  /*4880*/  LOP3.LUT R127, R127, 0x600000, RZ, 0xc0, !PT ;  /* 0x006000007f7f7812 */ /* 0x000fe200078ec0ff */
[----:B------:R-:W-:Y:S01]  /*4890*/  IMAD.MOV.U32 R126, RZ, RZ, RZ ;  /* 0x000000ffff7e7224 */ /* 0x000fe200078e00ff */
[----:B------:R-:W2:Y:S01]  /*48a0*/  LDC R182, c[0x0][0x374] ;  /* 0x0000dd00ffb67b82 */ /* 0x000ea20000000800 */
[----:B------:R-:W-:Y:S01]  /*48b0*/  R2P PR, R197, 0x6 ;  /* 0x00000006c5007804 */ /* 0x000fe20000000000 */
[----:B------:R-:W-:Y:S01]  /*48c0*/  IMAD.MOV.U32 R192, RZ, RZ, RZ ;  /* 0x000000ffffc07224 */ /* 0x000fe200078e00ff */
[----:B------:R-:W-:Y:S01]  /*48d0*/  LOP3.LUT R196, R5, 0x38, R196, 0xf8, !PT ;  /* 0x0000003805c47812 */ /* 0x000fe200078ef8c4 */
[----:B------:R-:W-:Y:S01]  /*48e0*/  IMAD.MOV.U32 R179, RZ, RZ, RZ ;  /* 0x000000ffffb37224 */ /* 0x000fe200078e00ff */
[----:B------:R-:W-:Y:S01]  /*48f0*/  LOP3.LUT R197, R197, 0x60, RZ, 0xc0, !PT ;  /* 0x00000060c5c57812 */ /* 0x000fe200078ec0ff */
[----:B------:R-:W4:Y:S01]  /*4900*/  LDCU.64 UR46, c[0x0][0x348] ;  /* 0x00006900ff2e77ac */ /* 0x000f220008000a00 */
[----:B------:R-:W-:Y:S01]  /*4910*/  LOP3.LUT R196, R196, 0x1e00, R3, 0xf8, !PT ;  /* 0x00001e00c4c47812 */ /* 0x000fe200078ef803 */
[----:B------:R-:W3:Y:S01]  /*4920*/  LDS R0, [UR41+0x110] ;  /* 0x00011029ff007984 */ /* 0x000ee20008000800 */
[----:B------:R-:W-:Y:S01]  /*4930*/  SEL R194, R194, 0xfffffffe, !P1 ;  /* 0xfffffffec2c27807 */ /* 0x000fe20004800000 */
[----:B------:R-:W-:Y:S01]  /*4940*/  UMOV UR44, 0x1 ;  /* 0x00000001002c7882 */ /* 0x000fe20000000000 */
[----:B------:R-:W-:Y:S01]  /*4950*/  SEL R193, R193, 0xfffffffc, !P2 ;  /* 0xfffffffcc1c17807 */ /* 0x000fe20005000000 */
[----:B------:R-:W-:Y:S01]  /*4960*/  UIADD3 UR40, UPT, UPT, UR41, 0x400, URZ ;  /* 0x0000040029287890 */ /* 0x000fe2000fffe0ff */
[----:B------:R-:W-:Y:S01]  /*4970*/  UMOV UR43, URZ ;  /* 0x000000ff002b7c82 */ /* 0x000fe20008000000 */
[----:B------:R-:W-:Y:S01]  /*4980*/  UMOV UR42, URZ ;  /* 0x000000ff002a7c82 */ /* 0x000fe20008000000 */
[----:B---3--:R-:W-:Y:S01]  /*4990*/  IMAD.IADD R127, R0, 0x1, R127 ;  /* 0x00000001007f7824 */ /* 0x008fe200078e027f */
[----:B-12-4-:R-:W-:-:S08]  /*49a0*/  P2R R0, PR, RZ, 0x1 ;  /* 0x00000001ff007803 */ /* 0x016fd00000000000 */
.L_x_107:
[----:B------:R-:W-:Y:S02]  /*49b0*/  LEA R0, R179, UR41, 0x3 ;  /* 0x00000029b3007c11 */ /* 0x000fe4000f8e18ff */
[----:B------:R-:W-:Y:S02]  /*49c0*/  SHF.L.U32 R3, R191, 0x1f, RZ ;  /* 0x0000001fbf037819 */ /* 0x000fe400000006ff */
[----:B------:R-:W-:Y:S02]  /*49d0*/  LEA R8, R179, UR41, 0x4 ;  /* 0x00000029b3087c11 */ /* 0x000fe4000f8e20ff */
[----:B------:R-:W1:Y:S02]  /*49e0*/  SYNCS.PHASECHK.TRANS64.TRYWAIT P0, [R0+URZ+0x80], R3 ;  /* 0x00008003000075a7 */ /* 0x000e6400080011ff */
[----:B-1----:R-:W-:Y:S05]  /*49f0*/  @!P0 BRA `(.L_x_80) ;  /* 0x0000009400508947 */ /* 0x002fea0003800000 */
.L_x_149:
[----:B------:R-:W2:Y:S01]  /*4a00*/  LDS.128 R8, [R8+0xf0] ;  /* 0x0000f00008087984 */ /* 0x000ea20000000c00 */
[----:B------:R-:W-:Y:S01]  /*4a10*/  ISETP.GE.AND P0, PT, R122, 0x1, PT ;  /* 0x000000017a00780c */ /* 0x000fe20003f06270 */
        /* <DEDUP_REMOVED lines=9> */
[----:B--2---:R-:W-:-:S04]  /*4ab0*/  LOP3.LUT P3, RZ, R10, 0x1, RZ, 0xc0, !PT ;  /* 0x000000010aff7812 */ /* 0x004fc8000786c0ff */
[----:B------:R-:W-:-:S09]  /*4ac0*/  P2R R200, PR, RZ, 0x8 ;  /* 0x00000008ffc87803 */ /* 0x000fd20000000000 */
[----:B------:R-:W-:Y:S02]  /*4ad0*/  @P3 MOV R187, R8 ;  /* 0x0000000800bb3202 */ /* 0x000fe40000000f00 */
[----:B------:R-:W-:Y:S01]  /*4ae0*/  @P3 LOP3.LUT R188, R9, 0xffff, RZ, 0xc0, !PT ;  /* 0x0000ffff09bc3812 */ /* 0x000fe200078ec0ff */
[----:B-1----:R-:W-:Y:S06]  /*4af0*/  @!P0 BRA `(.L_x_81) ;  /* 0x0000000000b88947 */ /* 0x002fec0003800000 */
[----:B------:R-:W1:Y:S01]  /*4b00*/  LDC.64 R4, c[0x0][0xb18] ;  /* 0x0002c600ff047b82 */ /* 0x000e620000000a00 */
[----:B------:R-:W-:-:S07]  /*4b10*/  ISETP.NE.AND P0, PT, R122, 0x1, PT ;  /* 0x000000017a00780c */ /* 0x000fce0003f05270 */
[----:B------:R-:W2:Y:S08]  /*4b20*/  LDC.64 R6, c[0x0][0xb10] ;  /* 0x0002c400ff067b82 */ /* 0x000eb00000000a00 */
[----:B------:R-:W3:Y:S08]  /*4b30*/  LDC R0, c[0x0][0xb20] ;  /* 0x0002c800ff007b82 */ /* 0x000ef00000000800 */
[----:B------:R-:W4:Y:S01]  /*4b40*/  LDC R12, c[0x0][0xb0c] ;  /* 0x0002c300ff0c7b82 */ /* 0x000f220000000800 */
[----:B-1----:R-:W-:Y:S01]  /*4b50*/  IMAD.HI.U32 R13, R182, R5, RZ ;  /* 0x00000005b60d7227 */ /* 0x002fe200078e00ff */
[----:B------:R-:W-:-:S03]  /*4b60*/  ISETP.NE.AND P1, PT, R4, 0x1, PT ;  /* 0x000000010400780c */ /* 0x000fc60003f25270 */
[----:B------:R-:W-:-:S03]  /*4b70*/  IMAD.HI.U32 R5, R188, R5, RZ ;  /* 0x00000005bc057227 */ /* 0x000fc600078e00ff */
[----:B------:R-:W1:Y:S01]  /*4b80*/  LDC.64 R2, c[0x0][0xb28] ;  /* 0x0002ca00ff027b82 */ /* 0x000e620000000a00 */
[----:B--2---:R-:W-:-:S04]  /*4b90*/  IMAD.HI.U32 R14, R181, R6, RZ ;  /* 0x00000006b50e7227 */ /* 0x004fc800078e00ff */
        /* <DEDUP_REMOVED lines=10> */
[----:B-1----:R-:W-:-:S04]  /*4c40*/  IMAD.HI.U32 R14, R13, R2, RZ ;  /* 0x000000020d0e7227 */ /* 0x002fc800078e00ff */
        /* <DEDUP_REMOVED lines=25> */
.L_x_81:
[----:B------:R-:W1:Y:S02]  /*4de0*/  LDCU UR4, c[0x0][0xb30] ;  /* 0x00016600ff0477ac */ /* 0x000e640008000800 */
[----:B-1----:R-:W-:-:S09]  /*4df0*/  UISETP.NE.AND UP0, UPT, UR4, 0x1, UPT ;  /* 0x000000010400788c */ /* 0x002fd2000bf05270 */
[----:B------:R-:W-:Y:S05]  /*4e00*/  BRA.U UP0, `(.L_x_82) ;  /* 0x0000000100407547 */ /* 0x000fea000b800000 */
[----:B------:R-:W1:Y:S08]  /*4e10*/  LDC.64 R2, c[0x0][0xb18] ;  /* 0x0002c600ff027b82 */ /* 0x000e700000000a00 */
[----:B------:R-:W2:Y:S08]  /*4e20*/  LDC.64 R4, c[0x0][0xb10] ;  /* 0x0002c400ff047b82 */ /* 0x000eb00000000a00 */
[----:B------:R-:W3:Y:S08]  /*4e30*/  LDC R0, c[0x0][0xb20] ;  /* 0x0002c800ff007b82 */ /* 0x000ef00000000800 */
[----:B------:R-:W4:Y:S01]  /*4e40*/  LDC R6, c[0x0][0xb0c] ;  /* 0x0002c300ff067b82 */ /* 0x000f220000000800 */
[----:B-1----:R-:W-:Y:S01]  /*4e50*/  IMAD.HI.U32 R3, R188, R3, RZ ;  /* 0x00000003bc037227 */ /* 0x002fe200078e00ff */
[----:B------:R-:W-:-:S03]  /*4e60*/  ISETP.NE.AND P0, PT, R2, 0x1, PT ;  /* 0x000000010200780c */ /* 0x000fc60003f05270 */
[----:B--2---:R-:W-:-:S05]  /*4e70*/  IMAD.HI.U32 R4, R187, R4, RZ ;  /* 0x00000004bb047227 */ /* 0x004fca00078e00ff */
[----:B------:R-:W-:Y:S02]  /*4e80*/  SHF.R.U32.HI R4, RZ, R5, R4 ;  /* 0x00000005ff047219 */ /* 0x000fe40000011604 */
[----:B---3--:R-:W-:-:S04]  /*4e90*/  SHF.R.U32.HI R3, RZ, R0, R3 ;  /* 0x00000000ff037219 */ /* 0x008fc80000011603 */
[----:B------:R-:W-:Y:S02]  /*4ea0*/  SEL R0, R188, R3, !P0 ;  /* 0x00000003bc007207 */ /* 0x000fe40004000000 */
[----:B----4-:R-:W-:-:S04]  /*4eb0*/  ISETP.NE.AND P1, PT, R6, 0x1, PT ;  /* 0x000000010600780c */ /* 0x010fc80003f25270 */
[----:B------:R-:W-:-:S05]  /*4ec0*/  SEL R3, R187, R4, !P1 ;  /* 0x00000004bb037207 */ /* 0x000fca0004800000 */
[----:B------:R-:W-:Y:S02]  /*4ed0*/  IMAD.IADD R4, R0, 0x1, -R3 ;  /* 0x0000000100047824 */ /* 0x000fe400078e0a03 */
[----:B------:R-:W-:Y:S02]  /*4ee0*/  IMAD.IADD R3, R3, 0x1, -R0 ;  /* 0x0000000103037824 */ /* 0x000fe400078e0a00 */
[----:B------:R-:W-:Y:S02]  /*4ef0*/  IMAD R187, R4, R6, R187 ;  /* 0x0000000604bb7224 */ /* 0x000fe400078e02bb */
[----:B------:R-:W-:Y:S02]  /*4f00*/  IMAD R188, R3, R2, R188 ;  /* 0x0000000203bc7224 */ /* 0x000fe400078e02bc */
.L_x_82:
[----:B------:R-:W-:Y:S01]  /*4f10*/  ULOP3.LUT UP0, URZ, UR40, 0x3f0, URZ, 0xc0, !UPT ;  /* 0x000003f028ff7892 */ /* 0x000fe2000f80c0ff */
[----:B------:R-:W-:Y:S02]  /*4f20*/  IADD3 R179, PT, PT, R179, 0x1, RZ ;  /* 0x00000001b3b37810 */ /* 0x000fe40007ffe0ff */
[----:B------:R-:W-:-:S06]  /*4f30*/  @P3 SHF.R.U32.HI R189, RZ, 0x10, R9 ;  /* 0x00000010ffbd3819 */ /* 0x000fcc0000011609 */
[----:B------:R-:W-:Y:S05]  /*4f40*/  BRA.U !UP0, `(.L_x_83) ;  /* 0x00000001087c7547 */ /* 0x000fea000b800000 */
[----:B------:R-:W-:Y:S01]  /*4f50*/  MOV R2, 0x0 ;  /* 0x0000000000027802 */ /* 0x000fe20000000f00 */
[----:B------:R-:W1:Y:S01]  /*4f60*/  LDCU.64 UR8, c[0x4][0x80] ;  /* 0x01001000ff0877ac */ /* 0x000e620008000a00 */
[----:B------:R-:W-:Y:S02]  /*4f70*/  HFMA2 R12, -RZ, RZ, 0, 5.9604644775390625e-08 ;  /* 0x00000001ff0c7431 */ /* 0x000fe400000001ff */
[----:B------:R-:W-:Y:S01]  /*4f80*/  IMAD.MOV.U32 R8, RZ, RZ, 0x70 ;  /* 0x00000070ff087424 */ /* 0x000fe200078e00ff */
[----:B------:R2:W3:Y:S01]  /*4f90*/  LDC.64 R14, c[0x4][R2] ;  /* 0x01000000020e7b82 */ /* 0x0004e20000000a00 */
[----:B------:R-:W4:Y:S01]  /*4fa0*/  LDCU.64 UR6, c[0x4][0x88] ;  /* 0x01001100ff0677ac */ /* 0x000f220008000a00 */
[----:B------:R-:W-:Y:S01]  /*4fb0*/  IMAD.MOV.U32 R13, RZ, RZ, RZ ;  /* 0x000000ffff0d7224 */ /* 0x000fe200078e00ff */
[----:B------:R-:W2:Y:S01]  /*4fc0*/  LDCU.64 UR4, c[0x4][0x8] ;  /* 0x01000100ff0477ac */ /* 0x000ea20008000a00 */
[----:B-1----:R-:W-:Y:S01]  /*4fd0*/  IMAD.U32 R4, RZ, RZ, UR8 ;  /* 0x00000008ff047e24 */ /* 0x002fe2000f8e00ff */
[----:B------:R-:W-:Y:S01]  /*4fe0*/  MOV R5, UR9 ;  /* 0x0000000900057c02 */ /* 0x000fe20008000f00 */
[----:B----4-:R-:W-:Y:S01]  /*4ff0*/  IMAD.U32 R6, RZ, RZ, UR6 ;  /* 0x00000006ff067e24 */ /* 0x010fe2000f8e00ff */
[----:B------:R-:W-:Y:S01]  /*5000*/  MOV R7, UR7 ;  /* 0x0000000700077c02 */ /* 0x000fe20008000f00 */
[----:B--2---:R-:W-:Y:S01]  /*5010*/  IMAD.U32 R10, RZ, RZ, UR4 ;  /* 0x00000004ff0a7e24 */ /* 0x004fe2000f8e00ff */
[----:B------:R-:W-:-:S02]  /*5020*/  MOV R11, UR5 ;  /* 0x00000005000b7c02 */ /* 0x000fc40008000f00 */
[----:B------:R-:W-:-:S07]  /*5030*/  LEPC R20, `(.L_x_84) ;  /* 0x000000001014794e */ /* 0x000fce0000000000 */
[----:B---3-5:R-:W-:Y:S05]  /*5040*/  CALL.ABS.NOINC R14 ;  /* 0x000000000e007343 */ /* 0x028fea0003c00000 */
.L_x_84:
[----:B------:R-:W1:Y:S01]  /*5050*/  LDC.64 R2, c[0x4][R2] ;  /* 0x0100000002027b82 */ /* 0x000e620000000a00 */
[----:B------:R-:W2:Y:S01]  /*5060*/  LDCU.64 UR8, c[0x4][0x80] ;  /* 0x01001000ff0877ac */ /* 0x000ea20008000a00 */
[----:B------:R-:W-:Y:S02]  /*5070*/  HFMA2 R12, -RZ, RZ, 0, 5.9604644775390625e-08 ;  /* 0x00000001ff0c7431 */ /* 0x000fe400000001ff */
[----:B------:R-:W-:Y:S01]  /*5080*/  IMAD.MOV.U32 R8, RZ, RZ, 0x70 ;  /* 0x00000070ff087424 */ /* 0x000fe200078e00ff */
[----:B------:R-:W3:Y:S01]  /*5090*/  LDCU.64 UR6, c[0x4][0x88] ;  /* 0x01001100ff0677ac */ /* 0x000ee20008000a00 */
[----:B------:R-:W-:Y:S01]  /*50a0*/  IMAD.MOV.U32 R13, RZ, RZ, RZ ;  /* 0x000000ffff0d7224 */ /* 0x000fe200078e00ff */
[----:B------:R-:W4:Y:S01]  /*50b0*/  LDCU.64 UR4, c[0x4][0x8] ;  /* 0x01000100ff0477ac */ /* 0x000f220008000a00 */
[----:B--2---:R-:W-:Y:S02]  /*50c0*/  MOV R4, UR8 ;  /* 0x0000000800047c02 */ /* 0x004fe40008000f00 */
[----:B------:R-:W-:Y:S01]  /*50d0*/  MOV R5, UR9 ;  /* 0x0000000900057c02 */ /* 0x000fe20008000f00 */
[----:B---3--:R-:W-:Y:S01]  /*50e0*/  IMAD.U32 R6, RZ, RZ, UR6 ;  /* 0x00000006ff067e24 */ /* 0x008fe2000f8e00ff */
[----:B------:R-:W-:Y:S01]  /*50f0*/  MOV R7, UR7 ;  /* 0x0000000700077c02 */ /* 0x000fe20008000f00 */
[----:B----4-:R-:W-:Y:S01]  /*5100*/  IMAD.U32 R10, RZ, RZ, UR4 ;  /* 0x00000004ff0a7e24 */ /* 0x010fe2000f8e00ff */
[----:B------:R-:W-:-:S02]  /*5110*/  MOV R11, UR5 ;  /* 0x00000005000b7c02 */ /* 0x000fc40008000f00 */
[----:B------:R-:W-:-:S07]  /*5120*/  LEPC R20, `(.L_x_83) ;  /* 0x000000001014794e */ /* 0x000fce0000000000 */
[----:B-1----:R-:W-:Y:S05]  /*5130*/  CALL.ABS.NOINC R2 ;  /* 0x0000000002007343 */ /* 0x002fea0003c00000 */
.L_x_83:
[----:B------:R-:W1:Y:S01]  /*5140*/  LDC.64 R2, c[0x0][0x890] ;  /* 0x00022400ff027b82 */ /* 0x000e620000000a00 */
[----:B------:R-:W-:-:S06]  /*5150*/  ULOP3.LUT UR4, UR44, 0x1, URZ, 0x3c, !UPT ;  /* 0x000000012c047892 */ /* 0x000fcc000f8e3cff */
[----:B------:R-:W-:Y:S01]  /*5160*/  IMAD.U32 R186, RZ, RZ, UR4 ;  /* 0x00000004ffba7e24 */ /* 0x000fe2000f8e00ff */
[----:B-1----:R-:W-:-:S04]  /*5170*/  ISETP.NE.U32.AND P3, PT, R2, RZ, PT ;  /* 0x000000ff0200720c */ /* 0x002fc80003f65070 */
[----:B------:R-:W-:-:S13]  /*5180*/  ISETP.NE.AND.EX P3, PT, R3, RZ, PT, P3 ;  /* 0x000000ff0300720c */ /* 0x000fda0003f65330 */
[----:B------:R-:W-:Y:S05]  /*5190*/  @!P3 BRA `(.L_x_85) ;  /* 0x000000000034b947 */ /* 0x000fea0003800000 */
[----:B------:R-:W1:Y:S02]  /*51a0*/  LDCU.64 UR4, c[0x0][0x888] ;  /* 0x00011100ff0477ac */ /* 0x000e640008000a00 */
[----:B-1----:R-:W-:-:S04]  /*51b0*/  UISETP.NE.U32.AND UP0, UPT, UR4, URZ, UPT ;  /* 0x000000ff0400728c */ /* 0x002fc8000bf05070 */
[----:B------:R-:W-:-:S09]  /*51c0*/  UISETP.NE.AND.EX UP0, UPT, UR5, URZ, UPT, UP0 ;  /* 0x000000ff0500728c */ /* 0x000fd2000bf05300 */
[----:B------:R-:W-:Y:S05]  /*51d0*/  BRA.U !UP0, `(.L_x_86) ;  /* 0x0000000108187547 */ /* 0x000fea000b800000 */
[----:B------:R-:W1:Y:S01]  /*51e0*/  LDC.64 R4, c[0x0][0x888] ;  /* 0x00022200ff047b82 */ /* 0x000e620000000a00 */
[----:B------:R-:W-:-:S04]  /*51f0*/  IMAD R0, R2, UR36, RZ ;  /* 0x0000002402007c24 */ /* 0x000fc8000f8e02ff */
[----:B-1----:R-:W-:-:S05]  /*5200*/  IMAD.WIDE R4, R0, 0x4, R4 ;  /* 0x0000000400047825 */ /* 0x002fca00078e0204 */
[----:B-----5:R1:W5:Y:S01]  /*5210*/  LDG.E R139, desc[UR38][R4.64] ;  /* 0x00000026048b7981 */ /* 0x020362000c1e1900 */
[----:B------:R-:W-:Y:S01]  /*5220*/  MOV R175, 0x1 ;  /* 0x0000000100af7802 */ /* 0x000fe20000000f00 */
[----:B------:R-:W-:Y:S06]  /*5230*/  BRA `(.L_x_85) ;  /* 0x00000000000c7947 */ /* 0x000fec0003800000 */
.L_x_86:
[----:B------:R-:W1:Y:S01]  /*5240*/  LDCU UR4, c[0x0][0x880] ;  /* 0x00011000ff0477ac */ /* 0x000e620008000800 */
[----:B------:R-:W-:Y:S01]  /*5250*/  HFMA2 R175, -RZ, RZ, 0, 5.9604644775390625e-08 ;  /* 0x00000001ffaf7431 */ /* 0x000fe200000001ff */
[----:B-1---5:R-:W-:Y:S02]  /*5260*/  MOV R139, UR4 ;  /* 0x00000004008b7c02 */ /* 0x022fe40008000f00 */
.L_x_85:
[----:B-1----:R-:W1:Y:S02]  /*5270*/  LDC.64 R4, c[0x0][0x8b0] ;  /* 0x00022c00ff047b82 */ /* 0x002e640000000a00 */
        /* <DEDUP_REMOVED lines=11> */
[----:B------:R-:W-:Y:S05]  /*5330*/  BRA `(.L_x_87) ;  /* 0x0000000000087947 */ /* 0x000fea0003800000 */
.L_x_88:
[----:B------:R-:W1:Y:S02]  /*5340*/  LDCU UR4, c[0x0][0x8a0] ;  /* 0x00011400ff0477ac */ /* 0x000e640008000800 */
[----:B-1---5:R-:W-:Y:S02]  /*5350*/  MOV R128, UR4 ;  /* 0x0000000400807c02 */ /* 0x022fe40008000f00 */
.L_x_87:
[----:B------:R-:W-:Y:S01]  /*5360*/  UISETP.NE.AND UP0, UPT, UR45, URZ, UPT ;  /* 0x000000ff2d00728c */ /* 0x000fe2000bf05270 */
[----:B------:R-:W-:-:S04]  /*5370*/  PLOP3.LUT P0, PT, PT, PT, PT, 0x8, 0x80 ;  /* 0x000000000080781c */ /* 0x000fc80003f0e170 */
[----:B------:R-:W-:-:S04]  /*5380*/  P2R R201, PR, RZ, 0x1 ;  /* 0x00000001ffc97803 */ /* 0x000fc80000000000 */
[----:B------:R-:W-:Y:S05]  /*5390*/  BRA.U !UP0, `(.L_x_89) ;  /* 0x00000001083c7547 */ /* 0x000fea000b800000 */
[----:B------:R-:W-:-:S04]  /*53a0*/  ISETP.NE.U32.AND P0, PT, R2, RZ, PT ;  /* 0x000000ff0200720c */ /* 0x000fc80003f05070 */
[----:B------:R-:W-:-:S13]  /*53b0*/  ISETP.NE.AND.EX P0, PT, R3, RZ, PT, P0 ;  /* 0x000000ff0300720c */ /* 0x000fda0003f05300 */
[----:B-----5:R-:W-:-:S04]  /*53c0*/  @!P0 FSETP.EQ.AND P1, PT, R139, RZ, PT ;  /* 0x000000ff8b00820b */ /* 0x020fc80003f22000 */
[----:B------:R-:W-:Y:S01]  /*53d0*/  P2R R201, PR, RZ, 0x2 ;  /* 0x00000002ffc97803 */ /* 0x000fe20000000000 */
[----:B------:R-:W-:Y:S08]  /*53e0*/  @!P0 BRA `(.L_x_89) ;  /* 0x0000000000288947 */ /* 0x000ff00003800000 */
[----:B------:R-:W2:Y:S01]  /*53f0*/  LDCU.64 UR4, c[0x0][0x888] ;  /* 0x00011100ff0477ac */ /* 0x000ea20008000a00 */
[----:B------:R-:W-:Y:S02]  /*5400*/  LOP3.LUT P1, RZ, R175, 0xff, RZ, 0xc0, !PT ;  /* 0x000000ffafff7812 */ /* 0x000fe4000782c0ff */
[----:B------:R-:W-:-:S04]  /*5410*/  FSETP.NEU.AND P0, PT, R139, RZ, PT ;  /* 0x000000ff8b00720b */ /* 0x000fc80003f0d000 */
[----:B------:R-:W-:Y:S02]  /*5420*/  SEL R0, RZ, 0xffffffff, P0 ;  /* 0xffffffffff007807 */ /* 0x000fe40000000000 */
[----:B--2---:R-:W-:-:S04]  /*5430*/  ISETP.NE.U32.AND P2, PT, RZ, UR4, PT ;  /* 0x00000004ff007c0c */ /* 0x004fc8000bf45070 */
[----:B------:R-:W-:-:S04]  /*5440*/  ISETP.NE.AND.EX P2, PT, RZ, UR5, PT, P2 ;  /* 0x00000005ff007c0c */ /* 0x000fc8000bf45320 */
[----:B------:R-:W-:-:S04]  /*5450*/  @!P1 SEL R0, RZ, 0xffffffff, P2 ;  /* 0xffffffffff009807 */ /* 0x000fc80001000000 */
[----:B------:R-:W-:-:S04]  /*5460*/  LOP3.LUT R0, R0, 0x1, RZ, 0xc0, !PT ;  /* 0x0000000100007812 */ /* 0x000fc800078ec0ff */
[----:B------:R-:W-:-:S04]  /*5470*/  ISETP.EQ.U32.AND P0, PT, R0, 0x1, PT ;  /* 0x000000010000780c */ /* 0x000fc80003f02070 */
[----:B------:R-:W-:-:S09]  /*5480*/  P2R R201, PR, RZ, 0x1 ;  /* 0x00000001ffc97803 */ /* 0x000fd20000000000 */
.L_x_89:
[----:B------:R-:W-:Y:S01]  /*5490*/  ISETP.NE.AND P4, PT, R201, RZ, PT ;  /* 0x000000ffc900720c */ /* 0x000fe20003f85270 */
[----:B------:R-:W-:Y:S01]  /*54a0*/  IMAD.MOV.U32 R185, RZ, RZ, 0x1 ;  /* 0x00000001ffb97424 */ /* 0x000fe200078e00ff */
[----:B------:R-:W-:Y:S01]  /*54b0*/  LEA R5, R126, UR41, 0x3 ;  /* 0x000000297e057c11 */ /* 0x000fe2000f8e18ff */
[----:B------:R-:W-:Y:S01]  /*54c0*/  IMAD.SHL.U32 R178, R18, 0x100, RZ ;  /* 0x0000010012b27824 */ /* 0x000fe200078e00ff */
[----:B------:R-:W-:Y:S01]  /*54d0*/  SHF.L.U32 R2, R192, 0x1f, RZ ;  /* 0x0000001fc0027819 */ /* 0x000fe200000006ff */
[----:B------:R-:W-:Y:S01]  /*54e0*/  IMAD.SHL.U32 R177, R19, 0x80, RZ ;  /* 0x0000008013b17824 */ /* 0x000fe200078e00ff */
[----:B------:R-:W-:Y:S01]  /*54f0*/  CS2R R170, SRZ ;  /* 0x0000000000aa7805 */ /* 0x000fe2000001ff00 */
[----:B------:R-:W-:Y:S01]  /*5500*/  IMAD R124, R126, 0x100, R127 ;  /* 0x000001007e7c7824 */ /* 0x000fe200078e027f */
[----:B------:R-:W-:Y:S01]  /*5510*/  CS2R R168, SRZ ;  /* 0x0000000000a87805 */ /* 0x000fe2000001ff00 */
[----:B------:R-:W-:Y:S01]  /*5520*/  IMAD.MOV.U32 R125, RZ, RZ, RZ ;  /* 0x000000ffff7d7224 */ /* 0x000fe200078e00ff */
[----:B------:R-:W-:Y:S01]  /*5530*/  CS2R R166, SRZ ;  /* 0x0000000000a67805 */ /* 0x000fe2000001ff00 */
[----:B------:R-:W-:Y:S01]  /*5540*/  IMAD.U32 R184, RZ, RZ, UR42 ;  /* 0x0000002affb87e24 */ /* 0x000fe2000f8e00ff */
[----:B------:R-:W-:Y:S01]  /*5550*/  CS2R R164, SRZ ;  /* 0x0000000000a47805 */ /* 0x000fe2000001ff00 */
[----:B------:R-:W-:Y:S01]  /*5560*/  VOTEU.ALL UP0, P4 ;  /* 0x0000000000ff7886 */ /* 0x000fe20002000000 */
[----:B------:R-:W-:Y:S01]  /*5570*/  @!P4 SHF.L.U32 R4, R186, 0x1f, RZ ;  /* 0x0000001fba04c819 */ /* 0x000fe200000006ff */
[----:B------:R-:W-:Y:S01]  /*5580*/  IMAD.U32 R183, RZ, RZ, UR43 ;  /* 0x0000002bffb77e24 */ /* 0x000fe2000f8e00ff */
[----:B------:R-:W-:-:S02]  /*5590*/  CS2R R162, SRZ ;  /* 0x0000000000a27805 */ /* 0x000fc4000001ff00 */
[----:B------:R-:W-:Y:S01]  /*55a0*/  CS2R R160, SRZ ;  /* 0x0000000000a07805 */ /* 0x000fe2000001ff00 */
[----:B------:R-:W-:Y:S01]  /*55b0*/  @!UP0 ULEA UR4, UR43, UR41, 0x3 ;  /* 0x000000292b048291 */ /* 0x000fe2000f8e18ff */
[----:B------:R-:W-:Y:S02]  /*55c0*/  CS2R R158, SRZ ;  /* 0x00000000009e7805 */ /* 0x000fe4000001ff00 */
[----:B------:R-:W-:Y:S02]  /*55d0*/  CS2R R156, SRZ ;  /* 0x00000000009c7805 */ /* 0x000fe4000001ff00 */
[----:B------:R-:W-:Y:S02]  /*55e0*/  CS2R R154, SRZ ;  /* 0x00000000009a7805 */ /* 0x000fe4000001ff00 */
[----:B------:R-:W-:Y:S02]  /*55f0*/  CS2R R152, SRZ ;  /* 0x0000000000987805 */ /* 0x000fe4000001ff00 */
[----:B------:R-:W-:-:S02]  /*5600*/  CS2R R150, SRZ ;  /* 0x0000000000967805 */ /* 0x000fc4000001ff00 */
[----:B------:R-:W-:Y:S02]  /*5610*/  CS2R R148, SRZ ;  /* 0x0000000000947805 */ /* 0x000fe4000001ff00 */
[----:B------:R-:W-:Y:S02]  /*5620*/  CS2R R146, SRZ ;  /* 0x0000000000927805 */ /* 0x000fe4000001ff00 */
[----:B------:R-:W-:Y:S01]  /*5630*/  CS2R R144, SRZ ;  /* 0x0000000000907805 */ /* 0x000fe2000001ff00 */
[----:B------:R-:W2:Y:S01]  /*5640*/  @!P4 SYNCS.PHASECHK.TRANS64.TRYWAIT P1, [UR4+0x30], R4 ;  /* 0x00003004ff00c5a7 */ /* 0x000ea20008021104 */
[----:B------:R-:W-:Y:S01]  /*5650*/  CS2R R142, SRZ ;  /* 0x00000000008e7805 */ /* 0x000fe2000001ff00 */
[----:B------:R-:W3:Y:S01]  /*5660*/  LDCU.64 UR4, c[0x0][0x888] ;  /* 0x00011100ff0477ac */ /* 0x000ee20008000a00 */
[----:B------:R-:W-:Y:S01]  /*5670*/  CS2R R140, SRZ ;  /* 0x00000000008c7805 */ /* 0x000fe2000001ff00 */
[----:B------:R-:W4:Y:S01]  /*5680*/  SYNCS.PHASECHK.TRANS64.TRYWAIT P0, [R5+URZ+0xa0], R2 ;  /* 0x0000a002050075a7 */ /* 0x000f2200080011ff */
[----:B---3--:R-:W-:-:S04]  /*5690*/  ISETP.NE.U32.AND P2, PT, RZ, UR4, PT ;  /* 0x00000004ff007c0c */ /* 0x008fc8000bf45070 */
[----:B------:R-:W-:-:S04]  /*56a0*/  ISETP.NE.AND.EX P2, PT, RZ, UR5, PT, P2 ;  /* 0x00000005ff007c0c */ /* 0x000fc8000bf45320 */
[----:B------:R-:W-:Y:S02]  /*56b0*/  SEL R3, RZ, 0xffffffff, P2 ;  /* 0xffffffffff037807 */ /* 0x000fe40001000000 */
[----:B-----5:R-:W-:-:S04]  /*56c0*/  FSETP.NEU.AND P2, PT, R139, RZ, PT ;  /* 0x000000ff8b00720b */ /* 0x020fc80003f4d000 */
[----:B------:R-:W-:Y:S02]  /*56d0*/  SEL R0, RZ, 0xffffffff, P2 ;  /* 0xffffffffff007807 */ /* 0x000fe40001000000 */
[----:B------:R-:W-:-:S04]  /*56e0*/  LOP3.LUT P2, R176, R175, 0xff, RZ, 0xc0, !PT ;  /* 0x000000ffafb07812 */ /* 0x000fc8000784c0ff */
[----:B------:R-:W-:-:S04]  /*56f0*/  @P3 SEL R0, R3, R0, !P2 ;  /* 0x0000000003003207 */ /* 0x000fc80005000000 */
[----:B------:R-:W-:-:S04]  /*5700*/  LOP3.LUT R0, R0, 0x1, RZ, 0xc0, !PT ;  /* 0x0000000100007812 */ /* 0x000fc800078ec0ff */
[----:B------:R-:W-:-:S04]  /*5710*/  ISETP.NE.U32.AND P2, PT, R0, 0x1, PT ;  /* 0x000000010000780c */ /* 0x000fc80003f45070 */
[----:B------:R-:W-:Y:S02]  /*5720*/  P2R R199, PR, RZ, 0x4 ;  /* 0x00000004ffc77803 */ /* 0x000fe40000000000 */
[----:B--2---:R-:W-:Y:S02]  /*5730*/  @!P4 SEL R185, RZ, 0x1, !P1 ;  /* 0x00000001ffb9c807 */ /* 0x004fe40004800000 */
[----:B----4-:R-:W-:-:S07]  /*5740*/  SEL R180, RZ, 0x1, !P0 ;  /* 0x00000001ffb47807 */ /* 0x010fce0004000000 */
.L_x_106:
[----:B------:R-:W-:Y:S01]  /*5750*/  ISETP.NE.AND P0, PT, R201, RZ, PT ;  /* 0x000000ffc900720c */ /* 0x000fe20003f05270 */
[----:B------:R-:W-:Y:S05]  /*5760*/  YIELD ;  /* 0x0000000000007946 */ /* 0x000fea0003800000 */
[----:B------:R-:W-:Y:S07]  /*5770*/  BSSY B1, `(.L_x_90) ;  /* 0x0000027000017945 */ /* 0x000fee0003800000 */
[----:B------:R-:W-:Y:S05]  /*5780*/  @P0 BRA `(.L_x_91) ;  /* 0x0000000000940947 */ /* 0x000fea0003800000 */
[----:B------:R-:W-:Y:S01]  /*5790*/  ISETP.NE.AND P1, PT, R199, RZ, PT ;  /* 0x000000ffc700720c */ /* 0x000fe20003f25270 */
[----:B------:R-:W-:Y:S01]  /*57a0*/  BSSY B0, `(.L_x_92) ;  /* 0x0000010000007945 */ /* 0x000fe20003800000 */
[----:B------:R-:W-:Y:S02]  /*57b0*/  ISETP.NE.AND P0, PT, R185, RZ, PT ;  /* 0x000000ffb900720c */ /* 0x000fe40003f05270 */
[----:B------:R-:W-:Y:S09]  /*57c0*/  ISETP.NE.U32.AND P2, PT, R195, 0x1, PT ;  /* 0x00000001c300780c */ /* 0x000ff20003f45070 */
[----:B-1----:R-:W-:Y:S02]  /*57d0*/  @P1 IMAD R7, R183, 0x2000, R196 ;  /* 0x00002000b7071824 */ /* 0x002fe400078e02c4 */
[----:B------:R-:W-:Y:S03]  /*57e0*/  @P1 IMAD.MOV.U32 R6, RZ, RZ, 0x10 ;  /* 0x00000010ff061424 */ /* 0x000fe600078e00ff */
[----:B------:R-:W-:Y:S02]  /*57f0*/  @P1 LEA R7, R7, UR41, 0x1 ;  /* 0x0000002907071c11 */ /* 0x000fe4000f8e08ff */
[----:B------:R-:W-:Y:S02]  /*5800*/  @P1 SEL R6, R6, 0xfffffff0, P2 ;  /* 0xfffffff006061807 */ /* 0x000fe40001000000 */
[----:B------:R-:W-:Y:S01]  /*5810*/  @P1 LEA R2, R194, R7, 0x4 ;  /* 0x00000007c2021211 */ /* 0x000fe200078e20ff */
[C---:B------:R-:W-:Y:S02]  /*5820*/  @P1 VIADD R0, R7.reuse, 0x400 ;  /* 0x0000040007001836 */ /* 0x040fe40000000000 */
[----:B------:R-:W-:Y:S03]  /*5830*/  @P1 IMAD.IADD R4, R7, 0x1, R6 ;  /* 0x0000000107041824 */ /* 0x000fe600078e0206 */
[----:B------:R-:W-:Y:S01]  /*5840*/  @P1 LEA R5, R193, R0, 0x4 ;  /* 0x00000000c1051211 */ /* 0x000fe200078e20ff */
[----:B------:R-:W-:Y:S06]  /*5850*/  @P0 BRA `(.L_x_93) ;  /* 0x0000000000100947 */ /* 0x000fec0003800000 */
[----:B------:R-:W-:Y:S02]  /*5860*/  LEA R3, R183, UR41, 0x3 ;  /* 0x00000029b7037c11 */ /* 0x000fe4000f8e18ff */
[----:B------:R-:W-:Y:S04]  /*5870*/  SHF.L.U32 R0, R186, 0x1f, RZ ;  /* 0x0000001fba007819 */ /* 0x000fe800000006ff */
[----:B------:R-:W1:Y:S02]  /*5880*/  SYNCS.PHASECHK.TRANS64.TRYWAIT P0, [R3+URZ+0x30], R0 ;  /* 0x00003000030075a7 */ /* 0x000e6400080011ff */
[----:B-1----:R-:W-:Y:S05]  /*5890*/  @!P0 BRA `(.L_x_94) ;  /* 0x0000008400bc8947 */ /* 0x002fea0003800000 */
.L_x_93:
[----:B------:R-:W-:Y:S05]  /*58a0*/  BSYNC B0 ;  /* 0x0000000000007941 */ /* 0x000fea0003800000 */
.L_x_92:
[----:B------:R-:W-:Y:S02]  /*58b0*/  ISETP.NE.AND P0, PT, R199, RZ, PT ;  /* 0x000000ffc700720c */ /* 0x000fe40003f05270 */
[----:B------:R-:W-:Y:S11]  /*58c0*/  IADD3 R183, PT, PT, R183, 0x1, RZ ;  /* 0x00000001b7b77810 */ /* 0x000ff60007ffe0ff */
[----:B------:R-:W2:Y:S01]  /*58d0*/  @P0 LDS.128 R144, [R4+0x400] ;  /* 0x0004000004900984 */ /* 0x000ea20000000c00 */
[----:B-1----:R-:W-:Y:S01]  /*58e0*/  @P0 IMAD R3, R194, 0x10, R5 ;  /* 0x00000010c2030824 */ /* 0x002fe200078e0205 */
[C---:B------:R-:W-:Y:S01]  /*58f0*/  @P0 IADD3 R5, PT, PT, R6.reuse, R5, RZ ;  /* 0x0000000506050210 */ /* 0x040fe20007ffe0ff */
[C---:B------:R-:W-:Y:S01]  /*5900*/  @P0 IMAD.IADD R0, R6.reuse, 0x1, R2 ;  /* 0x0000000106000824 */ /* 0x040fe200078e0202 */
[----:B------:R1:W3:Y:S01]  /*5910*/  @P0 LDS.128 R140, [R7+0x400] ;  /* 0x00040000078c0984 */ /* 0x0002e20000000c00 */
[----:B------:R-:W-:Y:S02]  /*5920*/  @P0 IMAD R8, R193, 0x10, R7 ;  /* 0x00000010c1080824 */ /* 0x000fe400078e0207 */
[----:B------:R-:W-:Y:S01]  /*5930*/  @P0 IMAD.IADD R6, R6, 0x1, R3 ;  /* 0x0000000106060824 */ /* 0x000fe200078e0203 */
[----:B------:R4:W2:Y:S04]  /*5940*/  @P0 LDS.128 R148, [R2+0x400] ;  /* 0x0004000002940984 */ /* 0x0008a80000000c00 */
[----:B------:R4:W2:Y:S04]  /*5950*/  @P0 LDS.128 R152, [R0+0x400] ;  /* 0x0004000000980984 */ /* 0x0008a80000000c00 */
[----:B------:R4:W2:Y:S04]  /*5960*/  @P0 LDS.128 R156, [R8+0x400] ;  /* 0x00040000089c0984 */ /* 0x0008a80000000c00 */
[----:B------:R4:W2:Y:S04]  /*5970*/  @P0 LDS.128 R160, [R5] ;  /* 0x0000000005a00984 */ /* 0x0008a80000000c00 */
[----:B------:R4:W2:Y:S04]  /*5980*/  @P0 LDS.128 R164, [R3] ;  /* 0x0000000003a40984 */ /* 0x0008a80000000c00 */
[----:B------:R4:W2:Y:S01]  /*5990*/  @P0 LDS.128 R168, [R6] ;  /* 0x0000000006a80984 */ /* 0x0008a20000000c00 */
[C---:B------:R-:W-:Y:S04]  /*59a0*/  ISETP.NE.AND P0, PT, R183.reuse, 0x4, PT ;  /* 0x00000004b700780c */ /* 0x040fe80003f05270 */
[----:B-1----:R-:W-:Y:S02]  /*59b0*/  SEL R7, RZ, 0x1, P0 ;  /* 0x00000001ff077807 */ /* 0x002fe40000000000 */
[----:B------:R-:W-:Y:S02]  /*59c0*/  SEL R183, R183, RZ, P0 ;  /* 0x000000ffb7b77207 */ /* 0x000fe40000000000 */
[----:B------:R-:W-:Y:S02]  /*59d0*/  LOP3.LUT R186, R186, R7, RZ, 0x3c, !PT ;  /* 0x00000007baba7212 */ /* 0x000fe400078e3cff */
.L_x_91:
[----:B------:R-:W-:Y:S05]  /*59e0*/  BSYNC B1 ;  /* 0x0000000000017941 */ /* 0x000fea0003800000 */
.L_x_90:
[C---:B------:R-:W-:Y:S01]  /*59f0*/  LOP3.LUT P1, RZ, R125.reuse, R180, RZ, 0xfc, !PT ;  /* 0x000000b47dff7212 */ /* 0x040fe2000782fcff */
[----:B------:R-:W-:Y:S01]  /*5a00*/  IMAD.SHL.U32 R123, R125, 0x40, RZ ;  /* 0x000000407d7b7824 */ /* 0x000fe200078e00ff */
[----:B------:R-:W-:Y:S01]  /*5a10*/  LEA R202, R126, UR41, 0x3 ;  /* 0x000000297eca7c11 */ /* 0x000fe2000f8e18ff */
[----:B------:R-:W-:Y:S02]  /*5a20*/  BSSY B0, `(.L_x_95) ;  /* 0x0000009000007945 */ /* 0x000fe40003800000 */
[----:B------:R-:W-:Y:S05]  /*5a30*/  IMAD.IADD R16, R124, 0x1, R123 ;  /* 0x000000017c107824 */ /* 0x000fea00078e027b */
[----:B----4-:R-:W-:Y:S04]  /*5a40*/  SHF.R.U32.HI R3, RZ, 0x15, R16 ;  /* 0x00000015ff037819 */ /* 0x010fe80000011610 */
[----:B------:R-:W-:Y:S01]  /*5a50*/  LOP3.LUT P0, RZ, R3, 0x3, R198, 0x48, !PT ;  /* 0x0000000303ff7812 */ /* 0x000fe200078048c6 */
[----:B------:R-:W-:Y:S01]  /*5a60*/  @!UPT UIADD3 URZ, UPT, UPT, URZ, URZ, URZ ;  /* 0x000000fffffff290 */ /* 0x000fe2000fffe0ff */
[----:B------:R-:W-:Y:S11]  /*5a70*/  @P1 BRA `(.L_x_96) ;  /* 0x00000000000c1947 */ /* 0x000ff60003800000 */
[----:B------:R-:W-:Y:S04]  /*5a80*/  SHF.L.U32 R3, R192, 0x1f, RZ ;  /* 0x0000001fc0037819 */ /* 0x000fe800000006ff */
[----:B------:R-:W4:Y:S02]  /*5a90*/  SYNCS.PHASECHK.TRANS64.TRYWAIT P1, [R202+URZ+0xa0], R3 ;  /* 0x0000a003ca0075a7 */ /* 0x000f2400080211ff */
[----:B----4-:R-:W-:Y:S05]  /*5aa0*/  @!P1 BRA `(.L_x_97) ;  /* 0x00000084004c9947 */ /* 0x010fea0003800000 */
.L_x_96:
[----:B------:R-:W-:Y:S05]  /*5ab0*/  BSYNC B0 ;  /* 0x0000000000007941 */ /* 0x000fea0003800000 */
.L_x_95:
[----:B------:R-:W-:Y:S05]  /*5ac0*/  @!P0 BRA `(.L_x_98) ;  /* 0x0000000000408947 */ /* 0x000fea0003800000 */
[----:B------:R-:W5:Y:S01]  /*5ad0*/  LDCU.64 UR8, c[0x4][0x70] ;  /* 0x01000e00ff0877ac */ /* 0x000f620008000a00 */
[----:B----4-:R-:W-:Y:S01]  /*5ae0*/  MOV R3, 0x0 ;  /* 0x0000000000037802 */ /* 0x010fe20000000f00 */
[----:B------:R-:W-:Y:S02]  /*5af0*/  HFMA2 R12, -RZ, RZ, 0, 5.9604644775390625e-08 ;  /* 0x00000001ff0c7431 */ /* 0x000fe400000001ff */
[----:B------:R-:W-:Y:S02]  /*5b00*/  IMAD.MOV.U32 R8, RZ, RZ, 0x192 ;  /* 0x00000192ff087424 */ /* 0x000fe400078e00ff */
[----:B------:R-:W-:Y:S01]  /*5b10*/  IMAD.MOV.U32 R13, RZ, RZ, RZ ;  /* 0x000000ffff0d7224 */ /* 0x000fe200078e00ff */
[----:B------:R-:W1:Y:S01]  /*5b20*/  LDCU.64 UR6, c[0x4][0x78] ;  /* 0x01000f00ff0677ac */ /* 0x000e620008000a00 */
[----:B------:R-:W4:Y:S01]  /*5b30*/  LDC.64 R2, c[0x4][R3] ;  /* 0x0100000003027b82 */ /* 0x000f220000000a00 */
[----:B------:R-:W2:Y:S01]  /*5b40*/  LDCU.64 UR4, c[0x4][0x10] ;  /* 0x01000200ff0477ac */ /* 0x000ea20008000a00 */
[----:B-----5:R-:W-:Y:S01]  /*5b50*/  MOV R5, UR9 ;  /* 0x0000000900057c02 */ /* 0x020fe20008000f00 */
[----:B------:R-:W-:Y:S01]  /*5b60*/  IMAD.U32 R4, RZ, RZ, UR8 ;  /* 0x00000008ff047e24 */ /* 0x000fe2000f8e00ff */
[----:B-1----:R-:W-:Y:S01]  /*5b70*/  MOV R7, UR7 ;  /* 0x0000000700077c02 */ /* 0x002fe20008000f00 */
[----:B------:R-:W-:Y:S01]  /*5b80*/  IMAD.U32 R6, RZ, RZ, UR6 ;  /* 0x00000006ff067e24 */ /* 0x000fe2000f8e00ff */
[----:B--2---:R-:W-:Y:S01]  /*5b90*/  MOV R11, UR5 ;  /* 0x00000005000b7c02 */ /* 0x004fe20008000f00 */
[----:B------:R-:W-:Y:S02]  /*5ba0*/  IMAD.U32 R10, RZ, RZ, UR4 ;  /* 0x00000004ff0a7e24 */ /* 0x000fe4000f8e00ff */
[----:B------:R-:W-:Y:S07]  /*5bb0*/  LEPC R20, `(.L_x_98) ;  /* 0x000000001014794e */ /* 0x000fee0000000000 */
[----:B---34-:R-:W-:Y:S05]  /*5bc0*/  CALL.ABS.NOINC R2 ;  /* 0x0000000002007343 */ /* 0x018fea0003c00000 */
.L_x_98:
[----:B---3--:R-:W-:Y:S01]  /*5bd0*/  SHF.L.U32 R68, R140, 0x10, RZ ;  /* 0x000000108c447819 */ /* 0x008fe200000006ff */
[----:B------:R-:W-:Y:S05]  /*5be0*/  WARPSYNC.ALL ;  /* 0x0000000000007948 */ /* 0x000fea0003800000 */
[----:B------:R-:W-:Y:S01]  /*5bf0*/  R2UR UR4, R16 ;  /* 0x00000000100472ca */ /* 0x000fe200000e0000 */
[----:B------:R-:W-:Y:S01]  /*5c00*/  HFMA2 R134, -RZ, RZ, 0.8349609375, 5.424022674560546875e-06 ;  /* 0x3aae005bff867431 */ /* 0x000fe200000001ff */
[----:B------:R-:W-:Y:S01]  /*5c10*/  LOP3.LUT R69, R140, 0xffff0000, RZ, 0xc0, !PT ;  /* 0xffff00008c457812 */ /* 0x000fe200078ec0ff */
[----:B------:R-:W-:Y:S01]  /*5c20*/  HFMA2 R133, -RZ, RZ, 1.28515625, -179.25 ;  /* 0x3d24d99aff857431 */ /* 0x000fe200000001ff */
[----:B------:R-:W-:Y:S01]  /*5c30*/  LOP3.LUT R70, R141, 0xffff0000, RZ, 0xc0, !PT ;  /* 0xffff00008d467812 */ /* 0x000fe200078ec0ff */
[----:B------:R-:W-:Y:S01]  /*5c40*/  HFMA2 R131, -RZ, RZ, 1.8525390625, -0.310791015625 ;  /* 0x3f69b4f9ff837431 */ /* 0x000fe200000001ff */
[----:B------:R-:W-:Y:S01]  /*5c50*/  LOP3.LUT R72, R142, 0xffff0000, RZ, 0xc0, !PT ;  /* 0xffff00008e487812 */ /* 0x000fe200078ec0ff */
[----:B------:R-:W-:Y:S01]  /*5c60*/  BSSY.RECONVERGENT B0, `(.L_x_99) ;  /* 0x000075c000007945 */ /* 0x000fe20003800200 */
[----:B------:R-:W-:Y:S02]  /*5c70*/  SHF.L.U32 R71, R143, 0x10, RZ ;  /* 0x000000108f477819 */ /* 0x000fe400000006ff */
[----:B------:R-:W-:Y:S02]  /*5c80*/  MOV R172, 0x38eb4c3a ;  /* 0x38eb4c3a00ac7802 */ /* 0x000fe40000000f00 */
[----:B------:R-:W-:Y:S01]  /*5c90*/  MOV R129, 0x3c09919f ;  /* 0x3c09919f00817802 */ /* 0x000fe20000000f00 */
[----:B-1----:R-:W1:Y:S01]  /*5ca0*/  LDTM.x64 R4, tmem[UR4] ;  /* 0x00000004000479ee */ /* 0x002e620008340000 */
[----:B------:R-:W-:Y:S02]  /*5cb0*/  MOV R132, 0x3e235519 ;  /* 0x3e23551900847802 */ /* 0x000fe40000000f00 */
[----:B------:R-:W-:Y:S02]  /*5cc0*/  MOV R130, 0x3f210a14 ;  /* 0x3f210a1400827802 */ /* 0x000fe40000000f00 */
[----:B------:R-:W-:Y:S01]  /*5cd0*/  ISETP.NE.U32.AND P6, PT, R195, 0x1, PT ;  /* 0x00000001c300780c */ /* 0x000fe20003fc5070 */
[C---:B-1----:R-:W-:Y:S01]  /*5ce0*/  FMUL R0, R128.reuse, R4 ;  /* 0x0000000480007220 */ /* 0x042fe20000400000 */
[C---:B------:R-:W-:Y:S01]  /*5cf0*/  FMUL R2, R128.reuse, R5 ;  /* 0x0000000580027220 */ /* 0x040fe20000400000 */
[C---:B----4-:R-:W-:Y:S01]  /*5d00*/  FMUL R3, R128.reuse, R6 ;  /* 0x0000000680037220 */ /* 0x050fe20000400000 */
[----:B------:R-:W-:Y:S01]  /*5d10*/  FMUL R7, R128, R7 ;  /* 0x0000000780077220 */ /* 0x000fe20000400000 */
[----:B------:R-:W-:Y:S01]  /*5d20*/  FFMA R0, R139, R68, R0 ;  /* 0x000000448b007223 */ /* 0x000fe20000000000 */
[----:B------:R-:W-:Y:S01]  /*5d30*/  SHF.L.U32 R68, R141, 0x10, RZ ;  /* 0x000000108d447819 */ /* 0x000fe200000006ff */
[C---:B------:R-:W-:Y:S01]  /*5d40*/  FFMA R2, R139.reuse, R69, R2 ;  /* 0x000000458b027223 */ /* 0x040fe20000000002 */
[----:B------:R-:W-:Y:S01]  /*5d50*/  SHF.L.U32 R69, R142, 0x10, RZ ;  /* 0x000000108e457819 */ /* 0x000fe200000006ff */
[C---:B------:R-:W-:Y:S01]  /*5d60*/  FMUL R4, R128.reuse, R8 ;  /* 0x0000000880047220 */ /* 0x040fe20000400000 */
[C---:B------:R-:W-:Y:S01]  /*5d70*/  FMUL R5, R128.reuse, R9 ;  /* 0x0000000980057220 */ /* 0x040fe20000400000 */
[----:B------:R-:W-:Y:S01]  /*5d80*/  FFMA R3, R139, R68, R3 ;  /* 0x000000448b037223 */ /* 0x000fe20000000003 */
[----:B------:R-:W-:Y:S01]  /*5d90*/  LOP3.LUT R68, R143, 0xffff0000, RZ, 0xc0, !PT ;  /* 0xffff00008f447812 */ /* 0x000fe200078ec0ff */
[----:B------:R-:W-:Y:S01]  /*5da0*/  FMUL R6, R128, R10 ;  /* 0x0000000a80067220 */ /* 0x000fe20000400000 */
[C---:B------:R-:W-:Y:S01]  /*5db0*/  FFMA R7, R139.reuse, R70, R7 ;  /* 0x000000468b077223 */ /* 0x040fe20000000007 */
[----:B--2---:R-:W-:Y:S01]  /*5dc0*/  LOP3.LUT R70, R144, 0xffff0000, RZ, 0xc0, !PT ;  /* 0xffff000090467812 */ /* 0x004fe200078ec0ff */
[----:B------:R-:W-:Y:S01]  /*5dd0*/  FMUL R11, R128, R11 ;  /* 0x0000000b800b7220 */ /* 0x000fe20000400000 */
[C---:B------:R-:W-:Y:S01]  /*5de0*/  FFMA R4, R139.reuse, R69, R4 ;  /* 0x000000458b047223 */ /* 0x040fe20000000004 */
[----:B------:R-:W-:Y:S01]  /*5df0*/  SHF.L.U32 R69, R144, 0x10, RZ ;  /* 0x0000001090457819 */ /* 0x000fe200000006ff */
[C---:B------:R-:W-:Y:S01]  /*5e00*/  FFMA R5, R139.reuse, R72, R5 ;  /* 0x000000488b057223 */ /* 0x040fe20000000005 */
[----:B------:R-:W-:Y:S01]  /*5e10*/  FFMA R6, R139, R71, R6 ;  /* 0x000000478b067223 */ /* 0x000fe20000000006 */
[----:B------:R-:W-:Y:S01]  /*5e20*/  SHF.L.U32 R71, R145, 0x10, RZ ;  /* 0x0000001091477819 */ /* 0x000fe200000006ff */
[C---:B------:R-:W-:Y:S01]  /*5e30*/  FMUL R8, R128.reuse, R12 ;  /* 0x0000000c80087220 */ /* 0x040fe20000400000 */
[----:B------:R-:W-:Y:S01]  /*5e40*/  FFMA R11, R139, R68, R11 ;  /* 0x000000448b0b7223 */ /* 0x000fe2000000000b */
[----:B------:R-:W-:Y:S01]  /*5e50*/  LOP3.LUT R68, R145, 0xffff0000, RZ, 0xc0, !PT ;  /* 0xffff000091447812 */ /* 0x000fe200078ec0ff */
[C---:B------:R-:W-:Y:S01]  /*5e60*/  FMUL R9, R128.reuse, R13 ;  /* 0x0000000d80097220 */ /* 0x040fe20000400000 */
[C---:B------:R-:W-:Y:S01]  /*5e70*/  FMUL R10, R128.reuse, R14 ;  /* 0x0000000e800a7220 */ /* 0x040fe20000400000 */
[----:B------:R-:W-:Y:S01]  /*5e80*/  FMUL R15, R128, R15 ;  /* 0x0000000f800f7220 */ /* 0x000fe20000400000 */
[C---:B------:R-:W-:Y:S01]  /*5e90*/  FFMA R8, R139.reuse, R69, R8 ;  /* 0x000000458b087223 */ /* 0x040fe20000000008 */
[----:B------:R-:W-:Y:S01]  /*5ea0*/  SHF.L.U32 R69, R146, 0x10, RZ ;  /* 0x0000001092457819 */ /* 0x000fe200000006ff */
[----:B------:R-:W-:Y:S01]  /*5eb0*/  FFMA R9, R139, R70, R9 ;  /* 0x000000468b097223 */ /* 0x000fe20000000009 */
[----:B------:R-:W-:Y:S01]  /*5ec0*/  LOP3.LUT R70, R147, 0xffff0000, RZ, 0xc0, !PT ;  /* 0xffff000093467812 */ /* 0x000fe200078ec0ff */
[----:B------:R-:W-:Y:S01]  /*5ed0*/  FFMA R10, R139, R71, R10 ;  /* 0x000000478b0a7223 */ /* 0x000fe2000000000a */
[----:B------:R-:W-:Y:S01]  /*5ee0*/  SHF.L.U32 R71, R147, 0x10, RZ ;  /* 0x0000001093477819 */ /* 0x000fe200000006ff */
[----:B------:R-:W-:Y:S01]  /*5ef0*/  FMUL R12, R128, R16 ;  /* 0x00000010800c7220 */ /* 0x000fe20000400000 */
[C---:B------:R-:W-:Y:S01]  /*5f00*/  FFMA R15, R139.reuse, R68, R15 ;  /* 0x000000448b0f7223 */ /* 0x040fe2000000000f */
[----:B------:R-:W-:Y:S01]  /*5f10*/  LOP3.LUT R68, R146, 0xffff0000, RZ, 0xc0, !PT ;  /* 0xffff000092447812 */ /* 0x000fe200078ec0ff */
[----:B------:R-:W-:Y:S01]  /*5f20*/  FMUL R13, R128, R17 ;  /* 0x00000011800d7220 */ /* 0x000fe20000400000 */
[C---:B------:R-:W-:Y:S01]  /*5f30*/  FFMA R12, R139.reuse, R69, R12 ;  /* 0x000000458b0c7223 */ /* 0x040fe2000000000c */
[----:B------:R-:W-:Y:S01]  /*5f40*/  SHF.L.U32 R69, R148, 0x10, RZ ;  /* 0x0000001094457819 */ /* 0x000fe200000006ff */
[C---:B------:R-:W-:Y:S01]  /*5f50*/  FMUL R14, R128.reuse, R18 ;  /* 0x00000012800e7220 */ /* 0x040fe20000400000 */
[C---:B------:R-:W-:Y:S01]  /*5f60*/  FMUL R19, R128.reuse, R19 ;  /* 0x0000001380137220 */ /* 0x040fe20000400000 */
[----:B------:R-:W-:Y:S01]  /*5f70*/  FMUL R16, R128, R20 ;  /* 0x0000001480107220 */ /* 0x000fe20000400000 */
[C---:B------:R-:W-:Y:S01]  /*5f80*/  FFMA R13, R139.reuse, R68, R13 ;  /* 0x000000448b0d7223 */ /* 0x040fe2000000000d */
[----:B------:R-:W-:Y:S01]  /*5f90*/  LOP3.LUT R68, R148, 0xffff0000, RZ, 0xc0, !PT ;  /* 0xffff000094447812 */ /* 0x000fe200078ec0ff */
[C---:B------:R-:W-:Y:S01]  /*5fa0*/  FFMA R14, R139.reuse, R71, R14 ;  /* 0x000000478b0e7223 */ /* 0x040fe2000000000e */
[----:B------:R-:W-:Y:S01]  /*5fb0*/  SHF.L.U32 R71, R150, 0x10, RZ ;  /* 0x0000001096477819 */ /* 0x000fe200000006ff */
[----:B------:R-:W-:Y:S01]  /*5fc0*/  FFMA R19, R139, R70, R19 ;  /* 0x000000468b137223 */ /* 0x000fe20000000013 */
[----:B------:R-:W-:Y:S01]  /*5fd0*/  LOP3.LUT R70, R149, 0xffff0000, RZ, 0xc0, !PT ;  /* 0xffff000095467812 */ /* 0x000fe200078ec0ff */
[C---:B------:R-:W-:Y:S01]  /*5fe0*/  FMUL R17, R128.reuse, R21 ;  /* 0x0000001580117220 */ /* 0x040fe20000400000 */
[----:B------:R-:W-:Y:S01]  /*5ff0*/  FFMA R16, R139, R69, R16 ;  /* 0x000000458b107223 */ /* 0x000fe20000000010 */
[----:B------:R-:W-:Y:S01]  /*6000*/  SHF.L.U32 R69, R149, 0x10, RZ ;  /* 0x0000001095457819 */ /* 0x000fe200000006ff */
[----:B------:R-:W-:Y:S01]  /*6010*/  FMUL R18, R128, R22 ;  /* 0x0000001680127220 */ /* 0x000fe20000400000 */
[C---:B------:R-:W-:Y:S01]  /*6020*/  FFMA R17, R139.reuse, R68, R17 ;  /* 0x000000448b117223 */ /* 0x040fe20000000011 */
[----:B------:R-:W-:Y:S01]  /*6030*/  LOP3.LUT R68, R150, 0xffff0000, RZ, 0xc0, !PT ;  /* 0xffff000096447812 */ /* 0x000fe200078ec0ff */
[C---:B------:R-:W-:Y:S01]  /*6040*/  FMUL R23, R128.reuse, R23 ;  /* 0x0000001780177220 */ /* 0x040fe20000400000 */
[C---:B------:R-:W-:Y:S01]  /*6050*/  FMUL R20, R128.reuse, R24 ;  /* 0x0000001880147220 */ /* 0x040fe20000400000 */
[----:B------:R-:W-:Y:S01]  /*6060*/  FMUL R21, R128, R25 ;  /* 0x0000001980157220 */ /* 0x000fe20000400000 */
[----:B------:R-:W-:Y:S01]  /*6070*/  FFMA R18, R139, R69, R18 ;  /* 0x000000458b127223 */ /* 0x000fe20000000012 */
[----:B------:R-:W-:Y:S01]  /*6080*/  SHF.L.U32 R69, R151, 0x10, RZ ;  /* 0x0000001097457819 */ /* 0x000fe200000006ff */
[C---:B------:R-:W-:Y:S01]  /*6090*/  FFMA R23, R139.reuse, R70, R23 ;  /* 0x000000468b177223 */ /* 0x040fe20000000017 */
[C---:B------:R-:W-:Y:S01]  /*60a0*/  LOP3.LUT R70, R152.reuse, 0xffff0000, RZ, 0xc0, !PT ;  /* 0xffff000098467812 */ /* 0x040fe200078ec0ff */
[C---:B------:R-:W-:Y:S01]  /*60b0*/  FFMA R20, R139.reuse, R71, R20 ;  /* 0x000000478b147223 */ /* 0x040fe20000000014 */
[----:B------:R-:W-:Y:S01]  /*60c0*/  SHF.L.U32 R71, R152, 0x10, RZ ;  /* 0x0000001098477819 */ /* 0x000fe200000006ff */
[C---:B------:R-:W-:Y:S01]  /*60d0*/  FMUL R22, R128.reuse, R26 ;  /* 0x0000001a80167220 */ /* 0x040fe20000400000 */
[----:B------:R-:W-:Y:S01]  /*60e0*/  FFMA R21, R139, R68, R21 ;  /* 0x000000448b157223 */ /* 0x000fe20000000015 */
[----:B------:R-:W-:Y:S01]  /*60f0*/  LOP3.LUT R68, R151, 0xffff0000, RZ, 0xc0, !PT ;  /* 0xffff000097447812 */ /* 0x000fe200078ec0ff */
[C---:B------:R-:W-:Y:S01]  /*6100*/  FMUL R27, R128.reuse, R27 ;  /* 0x0000001b801b7220 */ /* 0x040fe20000400000 */
[----:B------:R-:W-:Y:S01]  /*6110*/  FFMA R22, R139, R69, R22 ;  /* 0x000000458b167223 */ /* 0x000fe20000000016 */
[----:B------:R-:W-:Y:S01]  /*6120*/  SHF.L.U32 R69, R153, 0x10, RZ ;  /* 0x0000001099457819 */ /* 0x000fe200000006ff */
[C---:B------:R-:W-:Y:S01]  /*6130*/  FMUL R24, R128.reuse, R28 ;  /* 0x0000001c80187220 */ /* 0x040fe20000400000 */
[C---:B------:R-:W-:Y:S01]  /*6140*/  FMUL R25, R128.reuse, R29 ;  /* 0x0000001d80197220 */ /* 0x040fe20000400000 */
[----:B------:R-:W-:Y:S01]  /*6150*/  FMUL R26, R128, R30 ;  /* 0x0000001e801a7220 */ /* 0x000fe20000400000 */
[----:B------:R-:W-:Y:S01]  /*6160*/  FFMA R27, R139, R68, R27 ;  /* 0x000000448b1b7223 */ /* 0x000fe2000000001b */
[----:B------:R-:W-:Y:S01]  /*6170*/  LOP3.LUT R68, R153, 0xffff0000, RZ, 0xc0, !PT ;  /* 0xffff000099447812 */ /* 0x000fe200078ec0ff */
[----:B------:R-:W-:Y:S01]  /*6180*/  FFMA R24, R139, R71, R24 ;  /* 0x000000478b187223 */ /* 0x000fe20000000018 */
[----:B------:R-:W-:Y:S01]  /*6190*/  SHF.L.U32 R71, R155, 0x10, RZ ;  /* 0x000000109b477819 */ /* 0x000fe200000006ff */
[C---:B------:R-:W-:Y:S01]  /*61a0*/  FFMA R25, R139.reuse, R70, R25 ;  /* 0x000000468b197223 */ /* 0x040fe20000000019 */
[----:B------:R-:W-:Y:S01]  /*61b0*/  LOP3.LUT R70, R154, 0xffff0000, RZ, 0xc0, !PT ;  /* 0xffff00009a467812 */ /* 0x000fe200078ec0ff */
[----:B------:R-:W-:Y:S01]  /*61c0*/  FMUL R31, R128, R31 ;  /* 0x0000001f801f7220 */ /* 0x000fe20000400000 */
[C---:B------:R-:W-:Y:S01]  /*61d0*/  FFMA R26, R139.reuse, R69, R26 ;  /* 0x000000458b1a7223 */ /* 0x040fe2000000001a */
        /* <DEDUP_REMOVED lines=94> */
[----:B------:R-:W-:Y:S01]  /*67c0*/  FMUL R63, R128, R63 ;  /* 0x0000003f803f7220 */ /* 0x000fe20000400000 */
[----:B------:R-:W-:Y:S01]  /*67d0*/  FMUL R72, R0, 0.70710676908493041992 ;  /* 0x3f3504f300487820 */ /* 0x000fe20000400000 */
[C---:B------:R-:W-:Y:S01]  /*67e0*/  FMUL R60, R128.reuse, R64 ;  /* 0x00000040803c7220 */ /* 0x040fe20000400000 */
[----:B------:R-:W-:Y:S01]  /*67f0*/  FMUL R61, R128, R65 ;  /* 0x00000041803d7220 */ /* 0x000fe20000400000 */
[C---:B------:R-:W-:Y:S01]  /*6800*/  FFMA R58, R139.reuse, R69, R58 ;  /* 0x000000458b3a7223 */ /* 0x040fe2000000003a */
[----:B------:R-:W-:Y:S01]  /*6810*/  FFMA R63, R139, R70, R63 ;  /* 0x000000468b3f7223 */ /* 0x000fe2000000003f */
[C---:B------:R-:W-:Y:S01]  /*6820*/  FSETP.GE.AND P1, PT, |R72|.reuse, 1.0029599666595458984, PT ;  /* 0x3f8060fe4800780b */ /* 0x040fe20003f26200 */
[----:B------:R-:W-:Y:S01]  /*6830*/  FMUL R65, R72, R72 ;  /* 0x0000004848417220 */ /* 0x000fe20000400000 */
[----:B------:R-:W-:Y:S01]  /*6840*/  LOP3.LUT R70, R171, 0xffff0000, RZ, 0xc0, !PT ;  /* 0xffff0000ab467812 */ /* 0x000fe200078ec0ff */
[C---:B------:R-:W-:Y:S01]  /*6850*/  FFMA R60, R139.reuse, R71, R60 ;  /* 0x000000478b3c7223 */ /* 0x040fe2000000003c */
[----:B------:R-:W-:Y:S01]  /*6860*/  FSEL R69, R172, 8.4834944573231041431e-05, P1 ;  /* 0x38b1e96aac457808 */ /* 0x000fe20000800000 */
[----:B------:R-:W-:Y:S01]  /*6870*/  FFMA R61, R139, R68, R61 ;  /* 0x000000448b3d7223 */ /* 0x000fe2000000003d */
[----:B------:R-:W-:Y:S01]  /*6880*/  SHF.L.U32 R68, R171, 0x10, RZ ;  /* 0x00000010ab447819 */ /* 0x000fe200000006ff */
[----:B------:R-:W-:Y:S01]  /*6890*/  FMUL R62, R128, R66 ;  /* 0x00000042803e7220 */ /* 0x000fe20000400000 */
[----:B------:R-:W-:Y:S01]  /*68a0*/  FSEL R73, |R72|, R65, P1 ;  /* 0x0000004148497208 */ /* 0x000fe20000800200 */
[----:B------:R-:W-:Y:S01]  /*68b0*/  FMUL R135, R49, 0.70710676908493041992 ;  /* 0x3f3504f331877820 */ /* 0x000fe20000400000 */
[----:B------:R-:W-:Y:S01]  /*68c0*/  FSEL R64, -R134, -0.00082130916416645050049, P1 ;  /* 0xba574d2086407808 */ /* 0x000fe20000800100 */
[----:B------:R-:W-:Y:S01]  /*68d0*/  FMUL R67, R128, R67 ;  /* 0x0000004380437220 */ /* 0x000fe20000400000 */
[----:B------:R-:W-:Y:S01]  /*68e0*/  FSEL R65, R129, 0.0052134888246655464172, P1 ;  /* 0x3baad5ea81417808 */ /* 0x000fe20000800000 */
[----:B------:R-:W-:Y:S01]  /*68f0*/  FFMA R62, R139, R68, R62 ;  /* 0x000000448b3e7223 */ /* 0x000fe2000000003e */
[----:B------:R-:W-:Y:S01]  /*6900*/  FSEL R66, -R133, -0.026868773624300956726, P1 ;  /* 0xbcdc1be785427808 */ /* 0x000fe20000800100 */
[----:B------:R-:W-:Y:S01]  /*6910*/  FFMA R67, R139, R70, R67 ;  /* 0x000000468b437223 */ /* 0x000fe20000000043 */
[-C--:B------:R-:W-:Y:S01]  /*6920*/  FFMA R64, R69, R73.reuse, R64 ;  /* 0x0000004945407223 */ /* 0x080fe20000000040 */
[----:B------:R-:W-:Y:S01]  /*6930*/  FSEL R69, R132, 0.11284004896879196167, P1 ;  /* 0x3de718af84457808 */ /* 0x000fe20000800000 */
[C---:B------:R-:W-:Y:S01]  /*6940*/  FMUL R71, R2.reuse, 0.70710676908493041992 ;  /* 0x3f3504f302477820 */ /* 0x040fe20000400000 */
[----:B------:R-:W-:Y:S01]  /*6950*/  FMUL R2, R2, 0.5 ;  /* 0x3f00000002027820 */ /* 0x000fe20000400000 */
[-C--:B------:R-:W-:Y:S01]  /*6960*/  FFMA R65, R64, R73.reuse, R65 ;  /* 0x0000004940417223 */ /* 0x080fe20000000041 */
[----:B------:R-:W-:Y:S01]  /*6970*/  FSEL R64, R131, -0.37612664699554443359, P1 ;  /* 0xbec093ac83407808 */ /* 0x000fe20000800000 */
[----:B------:R-:W-:Y:S01]  /*6980*/  FMUL R206, R5, 0.5 ;  /* 0x3f00000005ce7820 */ /* 0x000fe20000400000 */
[----:B------:R-:W-:Y:S01]  /*6990*/  FSETP.GE.AND P0, PT, |R71|, 1.0029599666595458984, PT ;  /* 0x3f8060fe4700780b */ /* 0x000fe20003f06200 */
[-C--:B------:R-:W-:Y:S01]  /*69a0*/  FFMA R66, R65, R73.reuse, R66 ;  /* 0x0000004941427223 */ /* 0x080fe20000000042 */
[----:B------:R-:W-:Y:S02]  /*69b0*/  FSEL R65, R130, 0.12837915122509002686, P1 ;  /* 0x3e0375d382417808 */ /* 0x000fe40000800000 */
[----:B------:R-:W-:Y:S01]  /*69c0*/  FSEL R68, -R133, -0.026868773624300956726, P0 ;  /* 0xbcdc1be785447808 */ /* 0x000fe20000000100 */
[----:B------:R-:W-:Y:S01]  /*69d0*/  FFMA R69, R66, R73, R69 ;  /* 0x0000004942457223 */ /* 0x000fe20000000045 */
[----:B------:R-:W-:Y:S03]  /*69e0*/  FMUL R66, R71, R71 ;  /* 0x0000004747427220 */ /* 0x000fe60000400000 */
[-C--:B------:R-:W-:Y:S01]  /*69f0*/  FFMA R64, R69, R73.reuse, R64 ;  /* 0x0000004945407223 */ /* 0x080fe20000000040 */
[----:B------:R-:W-:Y:S02]  /*6a00*/  FSEL R69, R172, 8.4834944573231041431e-05, P0 ;  /* 0x38b1e96aac457808 */ /* 0x000fe40000000000 */
[----:B------:R-:W-:Y:S01]  /*6a10*/  FSEL R70, |R71|, R66, P0 ;  /* 0x0000004247467208 */ /* 0x000fe20000000200 */
[----:B------:R-:W-:Y:S01]  /*6a20*/  FFMA R65, R64, R73, R65 ;  /* 0x0000004940417223 */ /* 0x000fe20000000041 */
[----:B------:R-:W-:Y:S01]  /*6a30*/  FSEL R66, -R73, R72, P1 ;  /* 0x0000004849427208 */ /* 0x000fe20000800100 */
[----:B------:R-:W-:Y:S01]  /*6a40*/  FMUL R73, R3, 0.70710676908493041992 ;  /* 0x3f3504f303497820 */ /* 0x000fe20000400000 */
[----:B------:R-:W-:Y:S03]  /*6a50*/  FSEL R64, -R134, -0.00082130916416645050049, P0 ;  /* 0xba574d2086407808 */ /* 0x000fe60000000100 */
[----:B------:R-:W-:Y:S01]  /*6a60*/  FFMA R66, R65, R66, R66 ;  /* 0x0000004241427223 */ /* 0x000fe20000000042 */
[----:B------:R-:W-:Y:S01]  /*6a70*/  FSEL R65, R129, 0.0052134888246655464172, P0 ;  /* 0x3baad5ea81417808 */ /* 0x000fe20000000000 */
[-C--:B------:R-:W-:Y:S01]  /*6a80*/  FFMA R64, R69, R70.reuse, R64 ;  /* 0x0000004645407223 */ /* 0x080fe20000000040 */
[----:B------:R-:W-:Y:S01]  /*6a90*/  FSEL R69, R132, 0.11284004896879196167, P0 ;  /* 0x3de718af84457808 */ /* 0x000fe20000000000 */
[----:B------:R-:W1:Y:S01]  /*6aa0*/  @P1 MUFU.EX2 R75, R66 ;  /* 0x00000042004b1308 */ /* 0x000e620000000800 */
[----:B------:R-:W-:Y:S01]  /*6ab0*/  FSETP.GE.AND P2, PT, |R73|, 1.0029599666595458984, PT ;  /* 0x3f8060fe4900780b */ /* 0x000fe20003f46200 */
[-C--:B------:R-:W-:Y:S01]  /*6ac0*/  FFMA R65, R64, R70.reuse, R65 ;  /* 0x0000004640417223 */ /* 0x080fe20000000041 */
[----:B------:R-:W-:Y:S03]  /*6ad0*/  FSEL R64, R131, -0.37612664699554443359, P0 ;  /* 0xbec093ac83407808 */ /* 0x000fe60000000000 */
[-C--:B------:R-:W-:Y:S01]  /*6ae0*/  FFMA R68, R65, R70.reuse, R68 ;  /* 0x0000004641447223 */ /* 0x080fe20000000044 */
[----:B------:R-:W-:Y:S03]  /*6af0*/  FSEL R65, R130, 0.12837915122509002686, P0 ;  /* 0x3e0375d382417808 */ /* 0x000fe60000000000 */
[-C--:B------:R-:W-:Y:S01]  /*6b00*/  FFMA R69, R68, R70.reuse, R69 ;  /* 0x0000004644457223 */ /* 0x080fe20000000045 */
[----:B------:R-:W-:Y:S03]  /*6b10*/  FMUL R68, R73, R73 ;  /* 0x0000004949447220 */ /* 0x000fe60000400000 */
[----:B------:R-:W-:Y:S01]  /*6b20*/  FFMA R64, R69, R70, R64 ;  /* 0x0000004645407223 */ /* 0x000fe20000000040 */
[----:B------:R-:W-:Y:S02]  /*6b30*/  FSEL R69, R172, 8.4834944573231041431e-05, P2 ;  /* 0x38b1e96aac457808 */ /* 0x000fe40001000000 */
[----:B------:R-:W-:Y:S01]  /*6b40*/  FSEL R74, |R73|, R68, P2 ;  /* 0x00000044494a7208 */ /* 0x000fe20001000200 */
[----:B-1----:R-:W-:Y:S01]  /*6b50*/  @P1 FADD R77, -R75, 1 ;  /* 0x3f8000004b4d1421 */ /* 0x002fe20000000100 */
[----:B------:R-:W-:Y:S01]  /*6b60*/  FSEL R68, -R70, R71, P0 ;  /* 0x0000004746447208 */ /* 0x000fe20000000100 */
[----:B------:R-:W-:Y:S01]  /*6b70*/  FFMA R65, R64, R70, R65 ;  /* 0x0000004640417223 */ /* 0x000fe20000000041 */
[----:B------:R-:W-:Y:S01]  /*6b80*/  FSEL R64, -R134, -0.00082130916416645050049, P2 ;  /* 0xba574d2086407808 */ /* 0x000fe20001000100 */
[----:B------:R-:W-:Y:S01]  /*6b90*/  FMUL R75, R7, 0.70710676908493041992 ;  /* 0x3f3504f3074b7820 */ /* 0x000fe20000400000 */
[----:B------:R-:W-:Y:S01]  /*6ba0*/  FSEL R70, -R133, -0.026868773624300956726, P2 ;  /* 0xbcdc1be785467808 */ /* 0x000fe20001000100 */
[----:B------:R-:W-:Y:S01]  /*6bb0*/  FFMA R68, R65, R68, R68 ;  /* 0x0000004441447223 */ /* 0x000fe20000000044 */
[----:B------:R-:W-:Y:S01]  /*6bc0*/  FSEL R65, R129, 0.0052134888246655464172, P2 ;  /* 0x3baad5ea81417808 */ /* 0x000fe20001000000 */
[-C--:B------:R-:W-:Y:S01]  /*6bd0*/  FFMA R64, R69, R74.reuse, R64 ;  /* 0x0000004a45407223 */ /* 0x080fe20000000040 */
[----:B------:R-:W-:Y:S02]  /*6be0*/  FSEL R69, R132, 0.11284004896879196167, P2 ;  /* 0x3de718af84457808 */ /* 0x000fe40001000000 */
[----:B------:R-:W-:Y:S01]  /*6bf0*/  @P1 LOP3.LUT R66, R77, 0x80000000, R72, 0xb8, !PT ;  /* 0x800000004d421812 */ /* 0x000fe200078eb848 */
[-C--:B------:R-:W-:Y:S01]  /*6c00*/  FFMA R65, R64, R74.reuse, R65 ;  /* 0x0000004a40417223 */ /* 0x080fe20000000041 */
[----:B------:R-:W-:Y:S02]  /*6c10*/  FSEL R64, R131, -0.37612664699554443359, P2 ;  /* 0xbec093ac83407808 */ /* 0x000fe40001000000 */
[----:B------:R-:W-:Y:S01]  /*6c20*/  FSETP.GE.AND P1, PT, |R75|, 1.0029599666595458984, PT ;  /* 0x3f8060fe4b00780b */ /* 0x000fe20003f26200 */
[-C--:B------:R-:W-:Y:S01]  /*6c30*/  FFMA R70, R65, R74.reuse, R70 ;  /* 0x0000004a41467223 */ /* 0x080fe20000000046 */
[----:B------:R-:W-:Y:S01]  /*6c40*/  FSEL R65, R130, 0.12837915122509002686, P2 ;  /* 0x3e0375d382417808 */ /* 0x000fe20001000000 */
[----:B------:R-:W-:Y:S01]  /*6c50*/  FADD R205, R66, 1 ;  /* 0x3f80000042cd7421 */ /* 0x000fe20000000000 */
[----:B------:R-:W-:Y:S01]  /*6c60*/  FSEL R72, R172, 8.4834944573231041431e-05, P1 ;  /* 0x38b1e96aac487808 */ /* 0x000fe20000800000 */
[-C--:B------:R-:W-:Y:S01]  /*6c70*/  FFMA R69, R70, R74.reuse, R69 ;  /* 0x0000004a46457223 */ /* 0x080fe20000000045 */
[----:B------:R-:W-:Y:S03]  /*6c80*/  FMUL R70, R75, R75 ;  /* 0x0000004b4b467220 */ /* 0x000fe60000400000 */
[----:B------:R-:W-:Y:S01]  /*6c90*/  FFMA R64, R69, R74, R64 ;  /* 0x0000004a45407223 */ /* 0x000fe20000000040 */
[----:B------:R-:W-:Y:S02]  /*6ca0*/  FSEL R69, -R134, -0.00082130916416645050049, P1 ;  /* 0xba574d2086457808 */ /* 0x000fe40000800100 */
[----:B------:R-:W-:Y:S01]  /*6cb0*/  FSEL R76, |R75|, R70, P1 ;  /* 0x000000464b4c7208 */ /* 0x000fe20000800200 */
[----:B------:R-:W-:Y:S01]  /*6cc0*/  FFMA R65, R64, R74, R65 ;  /* 0x0000004a40417223 */ /* 0x000fe20000000041 */
[----:B------:R-:W-:Y:S02]  /*6cd0*/  FSEL R64, -R74, R73, P2 ;  /* 0x000000494a407208 */ /* 0x000fe40001000100 */
[----:B------:R-:W-:Y:S01]  /*6ce0*/  FSEL R70, R129, 0.0052134888246655464172, P1 ;  /* 0x3baad5ea81467808 */ /* 0x000fe20000800000 */
[----:B------:R-:W1:Y:S02]  /*6cf0*/  @P0 MUFU.EX2 R74, R68 ;  /* 0x00000044004a0308 */ /* 0x000e640000000800 */
[----:B------:R-:W-:Y:S01]  /*6d00*/  FFMA R64, R65, R64, R64 ;  /* 0x0000004041407223 */ /* 0x000fe20000000040 */
[----:B------:R-:W-:Y:S01]  /*6d10*/  FSEL R65, -R133, -0.026868773624300956726, P1 ;  /* 0xbcdc1be785417808 */ /* 0x000fe20000800100 */
[-C--:B------:R-:W-:Y:S01]  /*6d20*/  FFMA R69, R72, R76.reuse, R69 ;  /* 0x0000004c48457223 */ /* 0x080fe20000000045 */
[----:B------:R-:W-:Y:S03]  /*6d30*/  FSEL R72, R132, 0.11284004896879196167, P1 ;  /* 0x3de718af84487808 */ /* 0x000fe60000800000 */
[-C--:B------:R-:W-:Y:S01]  /*6d40*/  FFMA R70, R69, R76.reuse, R70 ;  /* 0x0000004c45467223 */ /* 0x080fe20000000046 */
[----:B------:R-:W-:Y:S03]  /*6d50*/  FSEL R69, R131, -0.37612664699554443359, P1 ;  /* 0xbec093ac83457808 */ /* 0x000fe60000800000 */
[-C--:B------:R-:W-:Y:S04]  /*6d60*/  FFMA R65, R70, R76.reuse, R65 ;  /* 0x0000004c46417223 */ /* 0x080fe80000000041 */
[-C--:B------:R-:W-:Y:S01]  /*6d70*/  FFMA R72, R65, R76.reuse, R72 ;  /* 0x0000004c41487223 */ /* 0x080fe20000000048 */
[----:B------:R-:W-:Y:S01]  /*6d80*/  FSEL R65, -R76, R75, P1 ;  /* 0x0000004b4c417208 */ /* 0x000fe20000800100 */
[----:B-1----:R-:W-:Y:S01]  /*6d90*/  @P0 FADD R70, -R74, 1 ;  /* 0x3f8000004a460421 */ /* 0x002fe20000000100 */
[----:B------:R-:W-:Y:S01]  /*6da0*/  FMUL R74, R4, 0.70710676908493041992 ;  /* 0x3f3504f3044a7820 */ /* 0x000fe20000400000 */
[----:B------:R-:W-:Y:S03]  /*6db0*/  FFMA R69, R72, R76, R69 ;  /* 0x0000004c48457223 */ /* 0x000fe60000000045 */
[----:B------:R-:W-:Y:S01]  /*6dc0*/  @P0 LOP3.LUT R68, R70, 0x80000000, R71, 0xb8, !PT ;  /* 0x8000000046440812 */ /* 0x000fe200078eb847 */
[----:B------:R-:W-:Y:S01]  /*6dd0*/  FMUL R71, R74, R74 ;  /* 0x0000004a4a477220 */ /* 0x000fe20000400000 */
[----:B------:R-:W-:Y:S02]  /*6de0*/  FSEL R70, R130, 0.12837915122509002686, P1 ;  /* 0x3e0375d382467808 */ /* 0x000fe40000800000 */
[C---:B------:R-:W-:Y:S03]  /*6df0*/  FSETP.GE.AND P0, PT, |R74|.reuse, 1.0029599666595458984, PT ;  /* 0x3f8060fe4a00780b */ /* 0x040fe60003f06200 */
[----:B------:R-:W-:Y:S01]  /*6e00*/  FFMA R70, R69, R76, R70 ;  /* 0x0000004c45467223 */ /* 0x000fe20000000046 */
[----:B------:R-:W-:Y:S01]  /*6e10*/  FSEL R77, |R74|, R71, P0 ;  /* 0x000000474a4d7208 */ /* 0x000fe20000000200 */
[----:B------:R-:W1:Y:S01]  /*6e20*/  @P2 MUFU.EX2 R76, R64 ;  /* 0x00000040004c2308 */ /* 0x000e620000000800 */
[----:B------:R-:W-:Y:S01]  /*6e30*/  FSEL R72, R172, 8.4834944573231041431e-05, P0 ;  /* 0x38b1e96aac487808 */ /* 0x000fe20000000000 */
[----:B------:R-:W-:Y:S01]  /*6e40*/  FFMA R65, R70, R65, R65 ;  /* 0x0000004146417223 */ /* 0x000fe20000000041 */
[----:B------:R-:W-:Y:S02]  /*6e50*/  FSEL R69, -R134, -0.00082130916416645050049, P0 ;  /* 0xba574d2086457808 */ /* 0x000fe40000000100 */
[----:B------:R-:W-:Y:S02]  /*6e60*/  FSEL R70, R129, 0.0052134888246655464172, P0 ;  /* 0x3baad5ea81467808 */ /* 0x000fe40000000000 */
[----:B------:R-:W-:Y:S01]  /*6e70*/  FSEL R71, -R133, -0.026868773624300956726, P0 ;  /* 0xbcdc1be785477808 */ /* 0x000fe20000000100 */
[-C--:B------:R-:W-:Y:S01]  /*6e80*/  FFMA R69, R72, R77.reuse, R69 ;  /* 0x0000004d48457223 */ /* 0x080fe20000000045 */
[----:B------:R-:W-:Y:S03]  /*6e90*/  FSEL R72, R132, 0.11284004896879196167, P0 ;  /* 0x3de718af84487808 */ /* 0x000fe60000000000 */
[-C--:B------:R-:W-:Y:S01]  /*6ea0*/  FFMA R70, R69, R77.reuse, R70 ;  /* 0x0000004d45467223 */ /* 0x080fe20000000046 */
[----:B------:R-:W-:Y:S03]  /*6eb0*/  FSEL R69, R131, -0.37612664699554443359, P0 ;  /* 0xbec093ac83457808 */ /* 0x000fe60000000000 */
[-C--:B------:R-:W-:Y:S01]  /*6ec0*/  FFMA R71, R70, R77.reuse, R71 ;  /* 0x0000004d46477223 */ /* 0x080fe20000000047 */
[----:B------:R-:W-:Y:S01]  /*6ed0*/  FSEL R70, R130, 0.12837915122509002686, P0 ;  /* 0x3e0375d382467808 */ /* 0x000fe20000000000 */
[----:B-1----:R-:W-:Y:S01]  /*6ee0*/  @P2 FADD R78, -R76, 1 ;  /* 0x3f8000004c4e2421 */ /* 0x002fe20000000100 */
[----:B------:R-:W-:Y:S01]  /*6ef0*/  FMUL R76, R5, 0.70710676908493041992 ;  /* 0x3f3504f3054c7820 */ /* 0x000fe20000400000 */
[-C--:B------:R-:W-:Y:S03]  /*6f00*/  FFMA R72, R71, R77.reuse, R72 ;  /* 0x0000004d47487223 */ /* 0x080fe60000000048 */
[----:B------:R-:W-:Y:S01]  /*6f10*/  @P2 LOP3.LUT R64, R78, 0x80000000, R73, 0xb8, !PT ;  /* 0x800000004e402812 */ /* 0x000fe200078eb849 */
[-C--:B------:R-:W-:Y:S01]  /*6f20*/  FFMA R69, R72, R77.reuse, R69 ;  /* 0x0000004d48457223 */ /* 0x080fe20000000045 */
[C---:B------:R-:W-:Y:S01]  /*6f30*/  FSETP.GE.AND P2, PT, |R76|.reuse, 1.0029599666595458984, PT ;  /* 0x3f8060fe4c00780b */ /* 0x040fe20003f46200 */
[C---:B------:R-:W-:Y:S01]  /*6f40*/  FMUL R71, R76.reuse, R76 ;  /* 0x0000004c4c477220 */ /* 0x040fe20000400000 */
[----:B------:R-:W1:Y:S01]  /*6f50*/  @P1 MUFU.EX2 R78, R65 ;  /* 0x00000041004e1308 */ /* 0x000e620000000800 */
[----:B------:R-:W-:Y:S01]  /*6f60*/  FFMA R70, R69, R77, R70 ;  /* 0x0000004d45467223 */ /* 0x000fe20000000046 */
[----:B------:R-:W-:Y:S02]  /*6f70*/  FSEL R69, -R77, R74, P0 ;  /* 0x0000004a4d457208 */ /* 0x000fe40000000100 */
[----:B------:R-:W-:Y:S02]  /*6f80*/  FSEL R77, |R76|, R71, P2 ;  /* 0x000000474c4d7208 */ /* 0x000fe40001000200 */
        /* <DEDUP_REMOVED lines=10> */
[----:B-1----:R-:W-:Y:S01]  /*7030*/  @P1 FADD R70, -R78, 1 ;  /* 0x3f8000004e461421 */ /* 0x002fe20000000100 */
[----:B------:R-:W-:Y:S02]  /*7040*/  FMUL R78, R6, 0.70710676908493041992 ;  /* 0x3f3504f3064e7820 */ /* 0x000fe40000400000 */
[-C--:B------:R-:W-:Y:S02]  /*7050*/  FFMA R72, R73, R77.reuse, R72 ;  /* 0x0000004d49487223 */ /* 0x080fe40000000048 */
[----:B------:R-:W-:Y:S01]  /*7060*/  @P1 LOP3.LUT R65, R70, 0x80000000, R75, 0xb8, !PT ;  /* 0x8000000046411812 */ /* 0x000fe200078eb84b */
[----:B------:R-:W-:Y:S01]  /*7070*/  FMUL R73, R78, R78 ;  /* 0x0000004e4e497220 */ /* 0x000fe20000400000 */
[----:B------:R-:W-:Y:S01]  /*7080*/  FSEL R70, R130, 0.12837915122509002686, P2 ;  /* 0x3e0375d382467808 */ /* 0x000fe20001000000 */
[-C--:B------:R-:W-:Y:S01]  /*7090*/  FFMA R71, R72, R77.reuse, R71 ;  /* 0x0000004d48477223 */ /* 0x080fe20000000047 */
[C---:B------:R-:W-:Y:S03]  /*70a0*/  FSETP.GE.AND P1, PT, |R78|.reuse, 1.0029599666595458984, PT ;  /* 0x3f8060fe4e00780b */ /* 0x040fe60003f26200 */
[----:B------:R-:W-:Y:S01]  /*70b0*/  FFMA R70, R71, R77, R70 ;  /* 0x0000004d47467223 */ /* 0x000fe20000000046 */
[----:B------:R-:W-:Y:S02]  /*70c0*/  FSEL R71, -R77, R76, P2 ;  /* 0x0000004c4d477208 */ /* 0x000fe40001000100 */
        /* <DEDUP_REMOVED lines=9> */
[-C--:B------:R-:W-:Y:S04]  /*7160*/  FFMA R73, R72, R79.reuse, R73 ;  /* 0x0000004f48497223 */ /* 0x080fe80000000049 */
[-C--:B------:R-:W-:Y:S01]  /*7170*/  FFMA R70, R73, R79.reuse, R70 ;  /* 0x0000004f49467223 */ /* 0x080fe20000000046 */
[----:B------:R-:W-:Y:S01]  /*7180*/  FSEL R73, R130, 0.12837915122509002686, P1 ;  /* 0x3e0375d382497808 */ /* 0x000fe20000800000 */
[----:B-1----:R-:W-:Y:S01]  /*7190*/  @P0 FADD R81, -R77, 1 ;  /* 0x3f8000004d510421 */ /* 0x002fe20000000100 */
[----:B------:R-:W-:Y:S01]  /*71a0*/  FMUL R77, R11, 0.70710676908493041992 ;  /* 0x3f3504f30b4d7820 */ /* 0x000fe20000400000 */
[----:B------:R-:W-:Y:S01]  /*71b0*/  FFMA R75, R70, R79, R75 ;  /* 0x0000004f464b7223 */ /* 0x000fe2000000004b */
[----:B------:R-:W-:Y:S02]  /*71c0*/  FSEL R70, R131, -0.37612664699554443359, P1 ;  /* 0xbec093ac83467808 */ /* 0x000fe40000800000 */
[----:B------:R-:W-:Y:S01]  /*71d0*/  @P0 LOP3.LUT R69, R81, 0x80000000, R74, 0xb8, !PT ;  /* 0x8000000051450812 */ /* 0x000fe200078eb84a */
[C---:B------:R-:W-:Y:S01]  /*71e0*/  FMUL R72, R77.reuse, R77 ;  /* 0x0000004d4d487220 */ /* 0x040fe20000400000 */
[----:B------:R-:W-:Y:S01]  /*71f0*/  FSETP.GE.AND P0, PT, |R77|, 1.0029599666595458984, PT ;  /* 0x3f8060fe4d00780b */ /* 0x000fe20003f06200 */
[-C--:B------:R-:W-:Y:S02]  /*7200*/  FFMA R70, R75, R79.reuse, R70 ;  /* 0x0000004f4b467223 */ /* 0x080fe40000000046 */
[----:B------:R-:W-:Y:S01]  /*7210*/  FADD R69, R69, 1 ;  /* 0x3f80000045457421 */ /* 0x000fe20000000000 */
[----:B------:R-:W-:Y:S01]  /*7220*/  FSEL R80, |R77|, R72, P0 ;  /* 0x000000484d507208 */ /* 0x000fe20000000200 */
[----:B------:R-:W-:Y:S01]  /*7230*/  FFMA R73, R70, R79, R73 ;  /* 0x0000004f46497223 */ /* 0x000fe20000000049 */
[----:B------:R-:W-:Y:S02]  /*7240*/  FSEL R70, -R79, R78, P1 ;  /* 0x0000004e4f467208 */ /* 0x000fe40000800100 */
[----:B------:R-:W-:Y:S01]  /*7250*/  FSEL R75, R172, 8.4834944573231041431e-05, P0 ;  /* 0x38b1e96aac4b7808 */ /* 0x000fe20000000000 */
[----:B------:R-:W1:Y:S01]  /*7260*/  @P2 MUFU.EX2 R79, R71 ;  /* 0x00000047004f2308 */ /* 0x000e620000000800 */
[----:B------:R-:W-:Y:S01]  /*7270*/  FSEL R72, -R134, -0.00082130916416645050049, P0 ;  /* 0xba574d2086487808 */ /* 0x000fe20000000100 */
[----:B------:R-:W-:Y:S01]  /*7280*/  FFMA R70, R73, R70, R70 ;  /* 0x0000004649467223 */ /* 0x000fe20000000046 */
[----:B------:R-:W-:Y:S02]  /*7290*/  FSEL R73, R129, 0.0052134888246655464172, P0 ;  /* 0x3baad5ea81497808 */ /* 0x000fe40000000000 */
[----:B------:R-:W-:Y:S01]  /*72a0*/  FSEL R74, -R133, -0.026868773624300956726, P0 ;  /* 0xbcdc1be7854a7808 */ /* 0x000fe20000000100 */
[-C--:B------:R-:W-:Y:S01]  /*72b0*/  FFMA R72, R75, R80.reuse, R72 ;  /* 0x000000504b487223 */ /* 0x080fe20000000048 */
[----:B------:R-:W-:Y:S03]  /*72c0*/  FSEL R75, R132, 0.11284004896879196167, P0 ;  /* 0x3de718af844b7808 */ /* 0x000fe60000000000 */
[----:B------:R-:W2:Y:S01]  /*72d0*/  @P1 MUFU.EX2 R81, R70 ;  /* 0x0000004600511308 */ /* 0x000ea20000000800 */
[-C--:B------:R-:W-:Y:S01]  /*72e0*/  FFMA R73, R72, R80.reuse, R73 ;  /* 0x0000005048497223 */ /* 0x080fe20000000049 */
[----:B------:R-:W-:Y:S03]  /*72f0*/  FSEL R72, R131, -0.37612664699554443359, P0 ;  /* 0xbec093ac83487808 */ /* 0x000fe60000000000 */
[-C--:B------:R-:W-:Y:S01]  /*7300*/  FFMA R74, R73, R80.reuse, R74 ;  /* 0x00000050494a7223 */ /* 0x080fe2000000004a */
[----:B-1----:R-:W-:Y:S03]  /*7310*/  @P2 FADD R73, -R79, 1 ;  /* 0x3f8000004f492421 */ /* 0x002fe60000000100 */
[-C--:B------:R-:W-:Y:S01]  /*7320*/  FFMA R75, R74, R80.reuse, R75 ;  /* 0x000000504a4b7223 */ /* 0x080fe2000000004b */
[----:B------:R-:W-:Y:S01]  /*7330*/  FMUL R79, R8, 0.70710676908493041992 ;  /* 0x3f3504f3084f7820 */ /* 0x000fe20000400000 */
[----:B------:R-:W-:Y:S02]  /*7340*/  @P2 LOP3.LUT R71, R73, 0x80000000, R76, 0xb8, !PT ;  /* 0x8000000049472812 */ /* 0x000fe400078eb84c */
[-C--:B------:R-:W-:Y:S01]  /*7350*/  FFMA R72, R75, R80.reuse, R72 ;  /* 0x000000504b487223 */ /* 0x080fe20000000048 */
[----:B------:R-:W-:Y:S01]  /*7360*/  FSEL R73, R130, 0.12837915122509002686, P0 ;  /* 0x3e0375d382497808 */ /* 0x000fe20000000000 */
[C---:B------:R-:W-:Y:S01]  /*7370*/  FMUL R74, R79.reuse, R79 ;  /* 0x0000004f4f4a7220 */ /* 0x040fe20000400000 */
[----:B------:R-:W-:Y:S01]  /*7380*/  FSETP.GE.AND P2, PT, |R79|, 1.0029599666595458984, PT ;  /* 0x3f8060fe4f00780b */ /* 0x000fe20003f46200 */
[----:B------:R-:W-:Y:S01]  /*7390*/  FADD R71, R71, 1 ;  /* 0x3f80000047477421 */ /* 0x000fe20000000000 */
[----:B--2---:R-:W-:Y:S01]  /*73a0*/  @P1 FADD R83, -R81, 1 ;  /* 0x3f80000051531421 */ /* 0x004fe20000000100 */
[----:B------:R-:W-:Y:S01]  /*73b0*/  FFMA R73, R72, R80, R73 ;  /* 0x0000005048497223 */ /* 0x000fe20000000049 */
[----:B------:R-:W-:Y:S01]  /*73c0*/  FSEL R72, -R80, R77, P0 ;  /* 0x0000004d50487208 */ /* 0x000fe20000000100 */
[----:B------:R-:W-:Y:S01]  /*73d0*/  FMUL R206, R71, R206 ;  /* 0x000000ce47ce7220 */ /* 0x000fe20000400000 */
[----:B------:R-:W-:Y:S01]  /*73e0*/  FSEL R80, |R79|, R74, P2 ;  /* 0x0000004a4f507208 */ /* 0x000fe20001000200 */
[----:B------:R-:W-:Y:S01]  /*73f0*/  FMUL R81, R9, 0.70710676908493041992 ;  /* 0x3f3504f309517820 */ /* 0x000fe20000400000 */
[----:B------:R-:W-:Y:S01]  /*7400*/  FSEL R75, R172, 8.4834944573231041431e-05, P2 ;  /* 0x38b1e96aac4b7808 */ /* 0x000fe20001000000 */
[----:B------:R-:W-:Y:S01]  /*7410*/  FFMA R72, R73, R72, R72 ;  /* 0x0000004849487223 */ /* 0x000fe20000000048 */
[----:B------:R-:W-:Y:S02]  /*7420*/  FSEL R74, -R134, -0.00082130916416645050049, P2 ;  /* 0xba574d20864a7808 */ /* 0x000fe40001000100 */
[----:B------:R-:W-:Y:S02]  /*7430*/  FSEL R73, R129, 0.0052134888246655464172, P2 ;  /* 0x3baad5ea81497808 */ /* 0x000fe40001000000 */
[----:B------:R-:W-:Y:S01]  /*7440*/  FSEL R76, -R133, -0.026868773624300956726, P2 ;  /* 0xbcdc1be7854c7808 */ /* 0x000fe20001000100 */
[-C--:B------:R-:W-:Y:S01]  /*7450*/  FFMA R74, R75, R80.reuse, R74 ;  /* 0x000000504b4a7223 */ /* 0x080fe2000000004a */
[----:B------:R-:W-:Y:S02]  /*7460*/  FSEL R75, R132, 0.11284004896879196167, P2 ;  /* 0x3de718af844b7808 */ /* 0x000fe40001000000 */
[----:B------:R-:W-:Y:S01]  /*7470*/  @P1 LOP3.LUT R70, R83, 0x80000000, R78, 0xb8, !PT ;  /* 0x8000000053461812 */ /* 0x000fe200078eb84e */
[-C--:B------:R-:W-:Y:S01]  /*7480*/  FFMA R73, R74, R80.reuse, R73 ;  /* 0x000000504a497223 */ /* 0x080fe20000000049 */
[----:B------:R-:W-:Y:S02]  /*7490*/  FSEL R74, R131, -0.37612664699554443359, P2 ;  /* 0xbec093ac834a7808 */ /* 0x000fe40001000000 */
[----:B------:R-:W-:Y:S01]  /*74a0*/  FSETP.GE.AND P1, PT, |R81|, 1.0029599666595458984, PT ;  /* 0x3f8060fe5100780b */ /* 0x000fe20003f26200 */
[-C--:B------:R-:W-:Y:S01]  /*74b0*/  FFMA R76, R73, R80.reuse, R76 ;  /* 0x00000050494c7223 */ /* 0x080fe2000000004c */
[----:B------:R-:W-:Y:S02]  /*74c0*/  FSEL R73, R130, 0.12837915122509002686, P2 ;  /* 0x3e0375d382497808 */ /* 0x000fe40001000000 */
        /* <DEDUP_REMOVED lines=25> */
[----:B------:R-:W-:Y:S01]  /*7660*/  FSETP.GE.AND P0, PT, |R80|, 1.0029599666595458984, PT ;  /* 0x3f8060fe5000780b */ /* 0x000fe20003f06200 */
[----:B------:R-:W-:Y:S02]  /*7670*/  FADD R72, R72, 1 ;  /* 0x3f80000048487421 */ /* 0x000fe40000000000 */
        /* <DEDUP_REMOVED lines=89> */
[----:B--2---:R-:W-:Y:S01]  /*7c10*/  @P1 FADD R89, -R87, 1 ;  /* 0x3f80000057591421 */ /* 0x004fe20000000100 */
[----:B------:R-:W-:Y:S01]  /*7c20*/  FMUL R87, R19, 0.70710676908493041992 ;  /* 0x3f3504f313577820 */ /* 0x000fe20000400000 */
        /* <DEDUP_REMOVED lines=62> */
[----:B------:R-:W-:Y:S01]  /*8010*/  FMUL R83, R88, R88 ;  /* 0x0000005858537220 */ /* 0x000fe20000400000 */
[----:B------:R-:W1:Y:S01]  /*8020*/  @P1 MUFU.EX2 R90, R79 ;  /* 0x0000004f005a1308 */ /* 0x000e620000000800 */
[----:B------:R-:W-:Y:S01]  /*8030*/  FFMA R82, R81, R89, R82 ;  /* 0x0000005951527223 */ /* 0x000fe20000000052 */
[----:B------:R-:W-:Y:S01]  /*8040*/  FSEL R81, -R89, R86, P0 ;  /* 0x0000005659517208 */ /* 0x000fe20000000100 */
[----:B------:R-:W-:Y:S01]  /*8050*/  FADD R80, R80, 1 ;  /* 0x3f80000050507421 */ /* 0x000fe20000000000 */
        /* <DEDUP_REMOVED lines=18> */
[C---:B------:R-:W-:Y:S01]  /*8180*/  FSETP.GE.AND P1, PT, |R90|.reuse, 1.0029599666595458984, PT ;  /* 0x3f8060fe5a00780b */ /* 0x040fe20003f26200 */
[----:B------:R-:W-:Y:S02]  /*8190*/  FADD R79, R79, 1 ;  /* 0x3f8000004f4f7421 */ /* 0x000fe40000000000 */
        /* <DEDUP_REMOVED lines=156> */
[-C--:B------:R-:W-:Y:S03]  /*8b60*/  FFMA R88, R93, R97.reuse, R88 ;  /* 0x000000615d587223 */ /* 0x080fe60000000058 */
        /* <DEDUP_REMOVED lines=27> */
[----:B------:R-:W-:Y:S01]  /*8d20*/  FMUL R99, R31, 0.70710676908493041992 ;  /* 0x3f3504f31f637820 */ /* 0x000fe20000400000 */
        /* <DEDUP_REMOVED lines=260> */
[----:B------:R-:W-:Y:S03]  /*9d70*/  @P2 LOP3.LUT R101, R103, 0x80000000, R106, 0xb8, !PT ;  /* 0x8000000067652812 */ /* 0x000fe600078eb86a */
[----:B------:R-:W-:Y:S01]  /*9d80*/  FMUL R104, R109, R109 ;  /* 0x0000006d6d687220 */ /* 0x000fe20000400000 */
[----:B------:R-:W-:Y:S01]  /*9d90*/  FSEL R103, R130, 0.12837915122509002686, P0 ;  /* 0x3e0375d382677808 */ /* 0x000fe20000000000 */
[-C--:B------:R-:W-:Y:S01]  /*9da0*/  FFMA R102, R105, R110.reuse, R102 ;  /* 0x0000006e69667223 */ /* 0x080fe20000000066 */
        /* <DEDUP_REMOVED lines=200> */
[----:B------:R-:W-:Y:S02]  /*aa30*/  FMUL R113, R118, R118 ;  /* 0x0000007676717220 */ /* 0x000fe40000400000 */
[----:B------:R-:W-:Y:S01]  /*aa40*/  FFMA R112, R111, R119, R112 ;  /* 0x000000776f707223 */ /* 0x000fe20000000070 */
[----:B------:R-:W-:Y:S01]  /*aa50*/  FSEL R111, -R119, R116, P0 ;  /* 0x00000074776f7208 */ /* 0x000fe20000000100 */
[----:B------:R-:W-:Y:S01]  /*aa60*/  FADD R110, R110, 1 ;  /* 0x3f8000006e6e7421 */ /* 0x000fe20000000000 */
        /* <DEDUP_REMOVED lines=8> */
[----:B------:R-:W-:Y:S01]  /*aaf0*/  FSEL R114, R132, 0.11284004896879196167, P2 ;  /* 0x3de718af84727808 */ /* 0x000fe20001000000 */
[----:B------:R-:W2:Y:S02]  /*ab00*/  @P0 MUFU.EX2 R121, R111 ;  /* 0x0000006f00790308 */ /* 0x000ea40000000800 */
[-C--:B------:R-:W-:Y:S01]  /*ab10*/  FFMA R112, R113, R120.reuse, R112 ;  /* 0x0000007871707223 */ /* 0x080fe20000000070 */
[----:B------:R-:W-:Y:S03]  /*ab20*/  FSEL R113, R131, -0.37612664699554443359, P2 ;  /* 0xbec093ac83717808 */ /* 0x000fe60001000000 */
[-C--:B------:R-:W-:Y:S01]  /*ab30*/  FFMA R115, R112, R120.reuse, R115 ;  /* 0x0000007870737223 */ /* 0x080fe20000000073 */
[----:B-1----:R-:W-:Y:S01]  /*ab40*/  @P1 FADD R112, -R119, 1 ;  /* 0x3f80000077701421 */ /* 0x002fe20000000100 */
[----:B------:R-:W-:Y:S02]  /*ab50*/  FMUL R119, R48, 0.70710676908493041992 ;  /* 0x3f3504f330777820 */ /* 0x000fe40000400000 */
[-C--:B------:R-:W-:Y:S02]  /*ab60*/  FFMA R114, R115, R120.reuse, R114 ;  /* 0x0000007873727223 */ /* 0x080fe40000000072 */
[----:B------:R-:W-:Y:S02]  /*ab70*/  @P1 LOP3.LUT R109, R112, 0x80000000, R117, 0xb8, !PT ;  /* 0x80000000706d1812 */ /* 0x000fe400078eb875 */
[----:B------:R-:W-:Y:S01]  /*ab80*/  FSEL R112, R130, 0.12837915122509002686, P2 ;  /* 0x3e0375d382707808 */ /* 0x000fe20001000000 */
[-C--:B------:R-:W-:Y:S01]  /*ab90*/  FFMA R113, R114, R120.reuse, R113 ;  /* 0x0000007872717223 */ /* 0x080fe20000000071 */
[C---:B------:R-:W-:Y:S01]  /*aba0*/  FSETP.GE.AND P1, PT, |R119|.reuse, 1.0029599666595458984, PT ;  /* 0x3f8060fe7700780b */ /* 0x040fe20003f26200 */
[----:B------:R-:W-:Y:S01]  /*abb0*/  FMUL R114, R119, R119 ;  /* 0x0000007777727220 */ /* 0x000fe20000400000 */
[----:B------:R-:W-:Y:S01]  /*abc0*/  FADD R109, R109, 1 ;  /* 0x3f8000006d6d7421 */ /* 0x000fe20000000000 */
[----:B------:R-:W-:Y:S01]  /*abd0*/  FFMA R112, R113, R120, R112 ;  /* 0x0000007871707223 */ /* 0x000fe20000000070 */
[----:B------:R-:W-:Y:S01]  /*abe0*/  FSEL R113, -R120, R118, P2 ;  /* 0x0000007678717208 */ /* 0x000fe20001000100 */
[----:B--2---:R-:W-:Y:S01]  /*abf0*/  @P0 FADD R121, -R121, 1 ;  /* 0x3f80000079790421 */ /* 0x004fe20000000100 */
        /* <DEDUP_REMOVED lines=10> */
[C---:B------:R-:W-:Y:S01]  /*aca0*/  FSETP.GE.AND P0, PT, |R135|.reuse, 1.0029599666595458984, PT ;  /* 0x3f8060fe8700780b */ /* 0x040fe20003f06200 */
[----:B------:R-:W-:Y:S01]  /*acb0*/  FMUL R114, R135, R135 ;  /* 0x0000008787727220 */ /* 0x000fe20000400000 */
[----:B------:R-:W1:Y:S01]  /*acc0*/  @P2 MUFU.EX2 R121, R113 ;  /* 0x0000007100792308 */ /* 0x000e620000000800 */
[-C--:B------:R-:W-:Y:S01]  /*acd0*/  FFMA R112, R115, R120.reuse, R112 ;  /* 0x0000007873707223 */ /* 0x080fe20000000070 */
[----:B------:R-:W-:Y:S01]  /*ace0*/  FSEL R115, R130, 0.12837915122509002686, P1 ;  /* 0x3e0375d382737808 */ /* 0x000fe20000800000 */
[----:B------:R-:W-:Y:S01]  /*acf0*/  FADD R111, R111, 1 ;  /* 0x3f8000006f6f7421 */ /* 0x000fe20000000000 */
[----:B------:R-:W-:Y:S01]  /*ad00*/  FSEL R116, -R133, -0.026868773624300956726, P0 ;  /* 0xbcdc1be785747808 */ /* 0x000fe20000000100 */
[-C--:B------:R-:W-:Y:S01]  /*ad10*/  FFMA R117, R112, R120.reuse, R117 ;  /* 0x0000007870757223 */ /* 0x080fe20000000075 */
[----:B------:R-:W-:Y:S05]  /*ad20*/  FSEL R112, R131, -0.37612664699554443359, P1 ;  /* 0xbec093ac83707808 */ /* 0x000fea0000800000 */
[-C--:B------:R-:W-:Y:S01]  /*ad30*/  FFMA R112, R117, R120.reuse, R112 ;  /* 0x0000007875707223 */ /* 0x080fe20000000070 */
[----:B------:R-:W-:Y:S03]  /*ad40*/  FSEL R117, R172, 8.4834944573231041431e-05, P0 ;  /* 0x38b1e96aac757808 */ /* 0x000fe60000000000 */
[----:B------:R-:W-:Y:S01]  /*ad50*/  FFMA R115, R112, R120, R115 ;  /* 0x0000007870737223 */ /* 0x000fe20000000073 */
[----:B------:R-:W-:Y:S02]  /*ad60*/  FSEL R112, -R120, R119, P1 ;  /* 0x0000007778707208 */ /* 0x000fe40000800100 */
[----:B------:R-:W-:Y:S02]  /*ad70*/  FSEL R120, |R135|, R114, P0 ;  /* 0x0000007287787208 */ /* 0x000fe40000000200 */
[----:B------:R-:W-:Y:S01]  /*ad80*/  FSEL R114, -R134, -0.00082130916416645050049, P0 ;  /* 0xba574d2086727808 */ /* 0x000fe20000000100 */
[----:B------:R-:W-:Y:S01]  /*ad90*/  FFMA R112, R115, R112, R112 ;  /* 0x0000007073707223 */ /* 0x000fe20000000070 */
[----:B------:R-:W-:Y:S03]  /*ada0*/  FSEL R115, R129, 0.0052134888246655464172, P0 ;  /* 0x3baad5ea81737808 */ /* 0x000fe60000000000 */
        /* <DEDUP_REMOVED lines=16> */
[----:B------:R-:W-:Y:S02]  /*aeb0*/  FSEL R120, |R121|, R116, P2 ;  /* 0x0000007479787208 */ /* 0x000fe40001000200 */
[----:B------:R-:W-:Y:S01]  /*aec0*/  FSEL R117, R172, 8.4834944573231041431e-05, P2 ;  /* 0x38b1e96aac757808 */ /* 0x000fe20001000000 */
[----:B------:R-:W-:Y:S01]  /*aed0*/  FFMA R114, R115, R114, R114 ;  /* 0x0000007273727223 */ /* 0x000fe20000000072 */
[----:B------:R-:W-:Y:S02]  /*aee0*/  FSEL R116, -R134, -0.00082130916416645050049, P2 ;  /* 0xba574d2086747808 */ /* 0x000fe40001000100 */
[----:B------:R-:W-:Y:S01]  /*aef0*/  FSEL R115, R129, 0.0052134888246655464172, P2 ;  /* 0x3baad5ea81737808 */ /* 0x000fe20001000000 */
[----:B------:R-:W1:Y:S01]  /*af00*/  @P0 MUFU.EX2 R137, R114 ;  /* 0x0000007200890308 */ /* 0x000e620000000800 */
[----:B------:R-:W-:Y:S01]  /*af10*/  FSEL R118, -R133, -0.026868773624300956726, P2 ;  /* 0xbcdc1be785767808 */ /* 0x000fe20001000100 */
[-C--:B------:R-:W-:Y:S01]  /*af20*/  FFMA R116, R117, R120.reuse, R116 ;  /* 0x0000007875747223 */ /* 0x080fe20000000074 */
[----:B------:R-:W-:Y:S03]  /*af30*/  FSEL R117, R132, 0.11284004896879196167, P2 ;  /* 0x3de718af84757808 */ /* 0x000fe60001000000 */
[-C--:B------:R-:W-:Y:S01]  /*af40*/  FFMA R115, R116, R120.reuse, R115 ;  /* 0x0000007874737223 */ /* 0x080fe20000000073 */
[----:B------:R-:W-:Y:S03]  /*af50*/  FSEL R116, R131, -0.37612664699554443359, P2 ;  /* 0xbec093ac83747808 */ /* 0x000fe60001000000 */
[-C--:B------:R-:W-:Y:S01]  /*af60*/  FFMA R118, R115, R120.reuse, R118 ;  /* 0x0000007873767223 */ /* 0x080fe20000000076 */
[----:B------:R-:W-:Y:S03]  /*af70*/  FSEL R115, R130, 0.12837915122509002686, P2 ;  /* 0x3e0375d382737808 */ /* 0x000fe60001000000 */
[-C--:B------:R-:W-:Y:S01]  /*af80*/  FFMA R117, R118, R120.reuse, R117 ;  /* 0x0000007876757223 */ /* 0x080fe20000000075 */
[----:B--2---:R-:W-:Y:S01]  /*af90*/  @P1 FADD R118, -R136, 1 ;  /* 0x3f80000088761421 */ /* 0x004fe20000000100 */
[----:B------:R-:W-:Y:S02]  /*afa0*/  FMUL R136, R55, 0.70710676908493041992 ;  /* 0x3f3504f337887820 */ /* 0x000fe40000400000 */
[----:B------:R-:W-:Y:S02]  /*afb0*/  FFMA R116, R117, R120, R116 ;  /* 0x0000007875747223 */ /* 0x000fe40000000074 */
[----:B------:R-:W-:Y:S01]  /*afc0*/  @P1 LOP3.LUT R112, R118, 0x80000000, R119, 0xb8, !PT ;  /* 0x8000000076701812 */ /* 0x000fe200078eb877 */
[C---:B------:R-:W-:Y:S01]  /*afd0*/  FMUL R119, R136.reuse, R136 ;  /* 0x0000008888777220 */ /* 0x040fe20000400000 */
[----:B------:R-:W-:Y:S01]  /*afe0*/  FSETP.GE.AND P1, PT, |R136|, 1.0029599666595458984, PT ;  /* 0x3f8060fe8800780b */ /* 0x000fe20003f26200 */
        /* <DEDUP_REMOVED lines=16> */
[-C--:B------:R-:W-:Y:S01]  /*b0f0*/  FFMA R120, R115, R119.reuse, R120 ;  /* 0x0000007773787223 */ /* 0x080fe20000000078 */
[----:B------:R-:W-:Y:S02]  /*b100*/  FSEL R115, -R119, R136, P1 ;  /* 0x0000008877737208 */ /* 0x000fe40000800100 */
[----:B------:R-:W-:Y:S01]  /*b110*/  @P0 LOP3.LUT R114, R118, 0x80000000, R135, 0xb8, !PT ;  /* 0x8000000076720812 */ /* 0x000fe200078eb887 */
[----:B------:R-:W-:Y:S01]  /*b120*/  FFMA R117, R120, R119, R117 ;  /* 0x0000007778757223 */ /* 0x000fe20000000075 */
[----:B------:R-:W-:Y:S01]  /*b130*/  FSEL R118, R130, 0.12837915122509002686, P1 ;  /* 0x3e0375d382767808 */ /* 0x000fe20000800000 */
[C---:B------:R-:W-:Y:S01]  /*b140*/  FMUL R120, R137.reuse, R137 ;  /* 0x0000008989787220 */ /* 0x040fe20000400000 */
[----:B------:R-:W-:Y:S01]  /*b150*/  FSETP.GE.AND P0, PT, |R137|, 1.0029599666595458984, PT ;  /* 0x3f8060fe8900780b */ /* 0x000fe20003f06200 */
[----:B------:R-:W1:Y:S02]  /*b160*/  @P2 MUFU.EX2 R135, R116 ;  /* 0x0000007400872308 */ /* 0x000e640000000800 */
[----:B------:R-:W-:Y:S01]  /*b170*/  FFMA R118, R117, R119, R118 ;  /* 0x0000007775767223 */ /* 0x000fe20000000076 */
[----:B------:R-:W-:Y:S02]  /*b180*/  FSEL R138, |R137|, R120, P0 ;  /* 0x00000078898a7208 */ /* 0x000fe40000000200 */
[----:B------:R-:W-:Y:S01]  /*b190*/  FSEL R120, R172, 8.4834944573231041431e-05, P0 ;  /* 0x38b1e96aac787808 */ /* 0x000fe20000000000 */
[----:B------:R-:W-:Y:S01]  /*b1a0*/  FFMA R115, R118, R115, R115 ;  /* 0x0000007376737223 */ /* 0x000fe20000000073 */
[----:B------:R-:W-:Y:S02]  /*b1b0*/  FSEL R117, -R134, -0.00082130916416645050049, P0 ;  /* 0xba574d2086757808 */ /* 0x000fe40000000100 */
[----:B------:R-:W-:Y:S01]  /*b1c0*/  FSEL R118, R129, 0.0052134888246655464172, P0 ;  /* 0x3baad5ea81767808 */ /* 0x000fe20000000000 */
[----:B------:R-:W2:Y:S01]  /*b1d0*/  @P1 MUFU.EX2 R203, R115 ;  /* 0x0000007300cb1308 */ /* 0x000ea20000000800 */
[----:B------:R-:W-:Y:S01]  /*b1e0*/  FSEL R119, -R133, -0.026868773624300956726, P0 ;  /* 0xbcdc1be785777808 */ /* 0x000fe20000000100 */
[-C--:B------:R-:W-:Y:S01]  /*b1f0*/  FFMA R117, R120, R138.reuse, R117 ;  /* 0x0000008a78757223 */ /* 0x080fe20000000075 */
[----:B------:R-:W-:Y:S03]  /*b200*/  FSEL R120, R132, 0.11284004896879196167, P0 ;  /* 0x3de718af84787808 */ /* 0x000fe60000000000 */
[-C--:B------:R-:W-:Y:S01]  /*b210*/  FFMA R118, R117, R138.reuse, R118 ;  /* 0x0000008a75767223 */ /* 0x080fe20000000076 */
[----:B------:R-:W-:Y:S01]  /*b220*/  FSEL R117, R131, -0.37612664699554443359, P0 ;  /* 0xbec093ac83757808 */ /* 0x000fe20000000000 */
[----:B-1----:R-:W-:Y:S02]  /*b230*/  @P2 FADD R204, -R135, 1 ;  /* 0x3f80000087cc2421 */ /* 0x002fe40000000100 */
[-C--:B------:R-:W-:Y:S01]  /*b240*/  FFMA R119, R118, R138.reuse, R119 ;  /* 0x0000008a76777223 */ /* 0x080fe20000000077 */
[----:B------:R-:W-:Y:S02]  /*b250*/  FSEL R118, R130, 0.12837915122509002686, P0 ;  /* 0x3e0375d382767808 */ /* 0x000fe40000000000 */
[----:B------:R-:W-:Y:S01]  /*b260*/  @P2 LOP3.LUT R116, R204, 0x80000000, R121, 0xb8, !PT ;  /* 0x80000000cc742812 */ /* 0x000fe200078eb879 */
[-C--:B------:R-:W-:Y:S01]  /*b270*/  FFMA R120, R119, R138.reuse, R120 ;  /* 0x0000008a77787223 */ /* 0x080fe20000000078 */
[----:B------:R-:W-:Y:S02]  /*b280*/  FSEL R119, -R138, R137, P0 ;  /* 0x000000898a777208 */ /* 0x000fe40000000100 */
[----:B------:R-:W-:Y:S01]  /*b290*/  ISETP.NE.AND P2, PT, R125, 0x3, PT ;  /* 0x000000037d00780c */ /* 0x000fe20003f45270 */
[-C--:B------:R-:W-:Y:S01]  /*b2a0*/  FFMA R117, R120, R138.reuse, R117 ;  /* 0x0000008a78757223 */ /* 0x080fe20000000075 */
[----:B--2---:R-:W-:Y:S01]  /*b2b0*/  @P1 FADD R203, -R203, 1 ;  /* 0x3f800000cbcb1421 */ /* 0x004fe20000000100 */
[----:B------:R-:W-:Y:S01]  /*b2c0*/  FMUL R120, R53, 0.70710676908493041992 ;  /* 0x3f3504f335787820 */ /* 0x000fe20000400000 */
[----:B------:R-:W-:Y:S01]  /*b2d0*/  FADD R116, R116, 1 ;  /* 0x3f80000074747421 */ /* 0x000fe20000000000 */
[----:B------:R-:W-:Y:S02]  /*b2e0*/  FFMA R118, R117, R138, R118 ;  /* 0x0000008a75767223 */ /* 0x000fe40000000076 */
[----:B------:R-:W-:Y:S01]  /*b2f0*/  @P1 LOP3.LUT R115, R203, 0x80000000, R136, 0xb8, !PT ;  /* 0x80000000cb731812 */ /* 0x000fe200078eb888 */
[C---:B------:R-:W-:Y:S01]  /*b300*/  FMUL R117, R120.reuse, R120 ;  /* 0x0000007878757220 */ /* 0x040fe20000400000 */
[----:B------:R-:W-:Y:S01]  /*b310*/  FSETP.GE.AND P1, PT, |R120|, 1.0029599666595458984, PT ;  /* 0x3f8060fe7800780b */ /* 0x000fe20003f26200 */
[----:B------:R-:W-:Y:S01]  /*b320*/  FFMA R119, R118, R119, R119 ;  /* 0x0000007776777223 */ /* 0x000fe20000000077 */
[----:B------:R-:W-:Y:S01]  /*b330*/  MOV R136, UR37 ;  /* 0x0000002500887c02 */ /* 0x000fe20008000f00 */
[----:B------:R-:W-:Y:S01]  /*b340*/  FMUL R118, R0, 0.5 ;  /* 0x3f00000000767820 */ /* 0x000fe20000400000 */
[----:B------:R-:W-:Y:S01]  /*b350*/  FSEL R135, |R120|, R117, P1 ;  /* 0x0000007578877208 */ /* 0x000fe20000800200 */
[----:B------:R-:W-:Y:S01]  /*b360*/  @!P2 NOP ;  /* 0x000000000000a918 */ /* 0x000fe20000000000 */
[----:B------:R-:W-:Y:S01]  /*b370*/  FSEL R121, R172, 8.4834944573231041431e-05, P1 ;  /* 0x38b1e96aac797808 */ /* 0x000fe20000800000 */
[----:B------:R-:W-:Y:S01]  /*b380*/  FMUL R118, R205, R118 ;  /* 0x00000076cd767220 */ /* 0x000fe20000400000 */
[----:B------:R-:W-:Y:S01]  /*b390*/  FSEL R0, -R134, -0.00082130916416645050049, P1 ;  /* 0xba574d2086007808 */ /* 0x000fe20000800100 */
[----:B------:R-:W-:Y:S01]  /*b3a0*/  FADD R203, R68, 1 ;  /* 0x3f80000044cb7421 */ /* 0x000fe20000000000 */
[----:B------:R-:W-:Y:S01]  /*b3b0*/  FSEL R117, R129, 0.0052134888246655464172, P1 ;  /* 0x3baad5ea81757808 */ /* 0x000fe20000800000 */
[----:B------:R-:W1:Y:S01]  /*b3c0*/  @P0 MUFU.EX2 R68, R119 ;  /* 0x0000007700440308 */ /* 0x000e620000000800 */
[----:B------:R-:W-:Y:S01]  /*b3d0*/  @!P2 IADD3 R205, PT, PT, R202, 0xb0, RZ ;  /* 0x000000b0cacda810 */ /* 0x000fe20007ffe0ff */
[-C--:B------:R-:W-:Y:S01]  /*b3e0*/  FFMA R0, R121, R135.reuse, R0 ;  /* 0x0000008779007223 */ /* 0x080fe20000000000 */
[----:B------:R-:W-:Y:S01]  /*b3f0*/  FSEL R121, R132, 0.11284004896879196167, P1 ;  /* 0x3de718af84797808 */ /* 0x000fe20000800000 */
[----:B------:R-:W-:Y:S01]  /*b400*/  FMUL R203, R203, R2 ;  /* 0x00000002cbcb7220 */ /* 0x000fe20000400000 */
[----:B------:R-:W-:Y:S01]  /*b410*/  FSEL R2, -R133, -0.026868773624300956726, P1 ;  /* 0xbcdc1be785027808 */ /* 0x000fe20000800100 */
[-C--:B------:R-:W-:Y:S01]  /*b420*/  FFMA R117, R0, R135.reuse, R117 ;  /* 0x0000008700757223 */ /* 0x080fe20000000075 */
[----:B------:R-:W-:Y:S02]  /*b430*/  FSEL R0, R131, -0.37612664699554443359, P1 ;  /* 0xbec093ac83007808 */ /* 0x000fe40000800000 */
[----:B------:R-:W-:Y:S01]  /*b440*/  @!P2 PRMT R136, R136, 0x654, R205 ;  /* 0x000006548888a816 */ /* 0x000fe200000000cd */
[-C--:B------:R-:W-:Y:S01]  /*b450*/  FFMA R2, R117, R135.reuse, R2 ;  /* 0x0000008775027223 */ /* 0x080fe20000000002 */
[----:B------:R-:W-:Y:S01]  /*b460*/  F2FP.BF16.F32.PACK_AB R204, R203, R118 ;  /* 0x00000076cbcc723e */ /* 0x000fe200000010ff */
[----:B------:R-:W-:Y:S01]  /*b470*/  FMUL R205, R3, 0.5 ;  /* 0x3f00000003cd7820 */ /* 0x000fe20000400000 */
[----:B------:R-:W-:Y:S01]  /*b480*/  FSEL R3, R130, 0.12837915122509002686, P1 ;  /* 0x3e0375d382037808 */ /* 0x000fe20000800000 */
[-C--:B------:R-:W-:Y:S01]  /*b490*/  FFMA R121, R2, R135.reuse, R121 ;  /* 0x0000008702797223 */ /* 0x080fe20000000079 */
[----:B------:R-:W-:Y:S01]  /*b4a0*/  FADD R2, R64, 1 ;  /* 0x3f80000040027421 */ /* 0x000fe20000000000 */
[----:B------:R-:W-:Y:S01]  /*b4b0*/  FMUL R64, R54, 0.70710676908493041992 ;  /* 0x3f3504f336407820 */ /* 0x000fe20000400000 */
[----:B-1----:R-:W-:Y:S01]  /*b4c0*/  @P0 FADD R68, -R68, 1 ;  /* 0x3f80000044440421 */ /* 0x002fe20000000100 */
[----:B------:R-:W-:Y:S01]  /*b4d0*/  FFMA R0, R121, R135, R0 ;  /* 0x0000008779007223 */ /* 0x000fe20000000000 */
[----:B------:R1:W-:Y:S01]  /*b4e0*/  @!P2 SYNCS.ARRIVE.TRANS64.RED.A1T0 RZ, [R136+URZ], RZ ;  /* 0x000000ff88ffa9a7 */ /* 0x0003e200081004ff */
[----:B------:R-:W-:Y:S01]  /*b4f0*/  FMUL R205, R2, R205 ;  /* 0x000000cd02cd7220 */ /* 0x000fe20000400000 */
[----:B------:R-:W-:Y:S01]  /*b500*/  FMUL R118, R4, 0.5 ;  /* 0x3f00000004767820 */ /* 0x000fe20000400000 */
[----:B------:R-:W-:Y:S01]  /*b510*/  @P0 LOP3.LUT R119, R68, 0x80000000, R137, 0xb8, !PT ;  /* 0x8000000044770812 */ /* 0x000fe200078eb889 */
[----:B------:R-:W-:Y:S01]  /*b520*/  FFMA R3, R0, R135, R3 ;  /* 0x0000008700037223 */ /* 0x000fe20000000003 */
[----:B------:R-:W-:Y:S01]  /*b530*/  FSEL R0, -R135, R120, P1 ;  /* 0x0000007887007208 */ /* 0x000fe20000800100 */
[----:B------:R-:W-:Y:S01]  /*b540*/  FMUL R68, R7, 0.5 ;  /* 0x3f00000007447820 */ /* 0x000fe20000400000 */
[C---:B------:R-:W-:Y:S01]  /*b550*/  FSETP.GE.AND P0, PT, |R64|.reuse, 1.0029599666595458984, PT ;  /* 0x3f8060fe4000780b */ /* 0x040fe20003f06200 */
[----:B------:R-:W-:Y:S01]  /*b560*/  FMUL R7, R64, R64 ;  /* 0x0000004040077220 */ /* 0x000fe20000400000 */
[----:B------:R-:W-:Y:S01]  /*b570*/  FMUL R69, R69, R118 ;  /* 0x0000007645457220 */ /* 0x000fe20000400000 */
[----:B------:R-:W-:Y:S01]  /*b580*/  FFMA R0, R3, R0, R0 ;  /* 0x0000000003007223 */ /* 0x000fe20000000000 */
[----:B------:R-:W-:Y:S01]  /*b590*/  FSEL R121, R172, 8.4834944573231041431e-05, P0 ;  /* 0x38b1e96aac797808 */ /* 0x000fe20000000000 */
[----:B------:R-:W-:Y:S01]  /*b5a0*/  FMUL R118, R6, 0.5 ;  /* 0x3f00000006767820 */ /* 0x000fe20000400000 */
[----:B------:R-:W-:Y:S01]  /*b5b0*/  FSEL R117, |R64|, R7, P0 ;  /* 0x0000000740757208 */ /* 0x000fe20000000200 */
[----:B------:R-:W2:Y:S01]  /*b5c0*/  @P1 MUFU.EX2 R71, R0 ;  /* 0x0000000000471308 */ /* 0x000ea20000000800 */
[----:B------:R-:W-:Y:S01]  /*b5d0*/  FSEL R2, -R134, -0.00082130916416645050049, P0 ;  /* 0xba574d2086027808 */ /* 0x000fe20000000100 */
[----:B------:R-:W-:Y:S01]  /*b5e0*/  FADD R135, R65, 1 ;  /* 0x3f80000041877421 */ /* 0x000fe20000000000 */
[----:B------:R-:W-:Y:S01]  /*b5f0*/  FSEL R3, R129, 0.0052134888246655464172, P0 ;  /* 0x3baad5ea81037808 */ /* 0x000fe20000000000 */
[----:B------:R-:W-:Y:S01]  /*b600*/  FADD R119, R119, 1 ;  /* 0x3f80000077777421 */ /* 0x000fe20000000000 */
[----:B------:R-:W-:Y:S01]  /*b610*/  FSEL R4, -R133, -0.026868773624300956726, P0 ;  /* 0xbcdc1be785047808 */ /* 0x000fe20000000100 */
[----:B------:R-:W-:Y:S01]  /*b620*/  FFMA R2, R121, R117, R2 ;  /* 0x0000007579027223 */ /* 0x000fe20000000002 */
[----:B------:R-:W-:Y:S01]  /*b630*/  FSEL R5, R132, 0.11284004896879196167, P0 ;  /* 0x3de718af84057808 */ /* 0x000fe20000000000 */
[----:B------:R-:W-:Y:S01]  /*b640*/  FMUL R121, R11, 0.5 ;  /* 0x3f0000000b797820 */ /* 0x000fe20000400000 */
[----:B------:R-:W-:Y:S01]  /*b650*/  F2FP.BF16.F32.PACK_AB R206, R206, R69 ;  /* 0x00000045cece723e */ /* 0x000fe200000010ff */
[----:B------:R-:W-:Y:S01]  /*b660*/  FFMA R3, R2, R117, R3 ;  /* 0x0000007502037223 */ /* 0x000fe20000000003 */
[----:B------:R-:W-:Y:S01]  /*b670*/  FSEL R2, R131, -0.37612664699554443359, P0 ;  /* 0xbec093ac83027808 */ /* 0x000fe20000000000 */
[----:B------:R-:W-:Y:S01]  /*b680*/  FMUL R7, R59, 0.70710676908493041992 ;  /* 0x3f3504f33b077820 */ /* 0x000fe20000400000 */
[----:B------:R-:W-:Y:S01]  /*b690*/  FMUL R121, R72, R121 ;  /* 0x0000007948797220 */ /* 0x000fe20000400000 */
[-C--:B------:R-:W-:Y:S01]  /*b6a0*/  FFMA R4, R3, R117.reuse, R4 ;  /* 0x0000007503047223 */ /* 0x080fe20000000004 */
[----:B------:R-:W-:Y:S01]  /*b6b0*/  FSEL R3, R130, 0.12837915122509002686, P0 ;  /* 0x3e0375d382037808 */ /* 0x000fe20000000000 */
[----:B------:R-:W-:Y:S01]  /*b6c0*/  FMUL R72, R8, 0.5 ;  /* 0x3f00000008487820 */ /* 0x000fe20000400000 */
[----:B--2---:R-:W-:Y:S01]  /*b6d0*/  @P1 FADD R71, -R71, 1 ;  /* 0x3f80000047471421 */ /* 0x004fe20000000100 */
[-C--:B------:R-:W-:Y:S01]  /*b6e0*/  FFMA R5, R4, R117.reuse, R5 ;  /* 0x0000007504057223 */ /* 0x080fe20000000005 */
[----:B------:R-:W-:Y:S01]  /*b6f0*/  FMUL R68, R135, R68 ;  /* 0x0000004487447220 */ /* 0x000fe20000400000 */
[----:B------:R-:W-:Y:S01]  /*b700*/  FADD R69, R74, 1 ;  /* 0x3f8000004a457421 */ /* 0x000fe20000000000 */
[----:B------:R-:W-:Y:S01]  /*b710*/  FADD R135, R70, 1 ;  /* 0x3f80000046877421 */ /* 0x000fe20000000000 */
[----:B------:R-:W-:Y:S01]  /*b720*/  @P1 LOP3.LUT R0, R71, 0x80000000, R120, 0xb8, !PT ;  /* 0x8000000047001812 */ /* 0x000fe200078eb878 */
[----:B------:R-:W-:Y:S01]  /*b730*/  FFMA R2, R5, R117, R2 ;  /* 0x0000007505027223 */ /* 0x000fe20000000002 */
[C---:B------:R-:W-:Y:S01]  /*b740*/  FSETP.GE.AND P1, PT, |R7|.reuse, 1.0029599666595458984, PT ;  /* 0x3f8060fe0700780b */ /* 0x040fe20003f26200 */
[----:B------:R-:W-:Y:S01]  /*b750*/  FMUL R4, R7, R7 ;  /* 0x0000000707047220 */ /* 0x000fe20000400000 */
[----:B------:R-:W-:Y:S01]  /*b760*/  F2FP.BF16.F32.PACK_AB R205, R68, R205 ;  /* 0x000000cd44cd723e */ /* 0x000fe200000010ff */
[----:B------:R-:W-:Y:S01]  /*b770*/  FFMA R3, R2, R117, R3 ;  /* 0x0000007502037223 */ /* 0x000fe20000000003 */
[----:B------:R-:W-:Y:S01]  /*b780*/  FSEL R2, -R117, R64, P0 ;  /* 0x0000004075027208 */ /* 0x000fe20000000100 */
[----:B------:R-:W-:Y:S01]  /*b790*/  FMUL R72, R69, R72 ;  /* 0x0000004845487220 */ /* 0x000fe20000400000 */
[----:B------:R-:W-:Y:S01]  /*b7a0*/  FSEL R8, |R7|, R4, P1 ;  /* 0x0000000407087208 */ /* 0x000fe20000800200 */
[----:B------:R-:W-:Y:S01]  /*b7b0*/  FMUL R118, R135, R118 ;  /* 0x0000007687767220 */ /* 0x000fe20000400000 */
[----:B------:R-:W-:Y:S01]  /*b7c0*/  FSEL R69, R172, 8.4834944573231041431e-05, P1 ;  /* 0x38b1e96aac457808 */ /* 0x000fe20000800000 */
[----:B------:R-:W-:Y:S01]  /*b7d0*/  FFMA R2, R3, R2, R2 ;  /* 0x0000000203027223 */ /* 0x000fe20000000002 */
[----:B------:R-:W-:Y:S01]  /*b7e0*/  FSEL R4, -R134, -0.00082130916416645050049, P1 ;  /* 0xba574d2086047808 */ /* 0x000fe20000800100 */
[----:B------:R-:W-:Y:S01]  /*b7f0*/  FADD R74, R73, 1 ;  /* 0x3f800000494a7421 */ /* 0x000fe20000000000 */
[----:B------:R-:W-:Y:S01]  /*b800*/  FSEL R3, R129, 0.0052134888246655464172, P1 ;  /* 0x3baad5ea81037808 */ /* 0x000fe20000800000 */
[----:B------:R-:W-:Y:S01]  /*b810*/  FMUL R71, R9, 0.5 ;  /* 0x3f00000009477820 */ /* 0x000fe20000400000 */
[----:B------:R-:W-:Y:S01]  /*b820*/  FSEL R6, -R133, -0.026868773624300956726, P1 ;  /* 0xbcdc1be785067808 */ /* 0x000fe20000800100 */
[----:B------:R-:W-:Y:S01]  /*b830*/  FFMA R4, R69, R8, R4 ;  /* 0x0000000845047223 */ /* 0x000fe20000000004 */
[----:B------:R-:W-:Y:S01]  /*b840*/  FSEL R5, R132, 0.11284004896879196167, P1 ;  /* 0x3de718af84057808 */ /* 0x000fe20000800000 */
[----:B------:R-:W2:Y:S01]  /*b850*/  @P0 MUFU.EX2 R69, R2 ;  /* 0x0000000200450308 */ /* 0x000ea20000000800 */
[----:B------:R-:W-:Y:S01]  /*b860*/  F2FP.BF16.F32.PACK_AB R207, R121, R118 ;  /* 0x0000007679cf723e */ /* 0x000fe200000010ff */
[-C--:B------:R-:W-:Y:S01]  /*b870*/  FFMA R3, R4, R8.reuse, R3 ;  /* 0x0000000804037223 */ /* 0x080fe20000000003 */
[----:B------:R-:W-:Y:S01]  /*b880*/  FSEL R4, R131, -0.37612664699554443359, P1 ;  /* 0xbec093ac83047808 */ /* 0x000fe20000800000 */
[----:B------:R-:W-:Y:S01]  /*b890*/  FMUL R68, R10, 0.5 ;  /* 0x3f0000000a447820 */ /* 0x000fe20000400000 */
[----:B------:R-:W-:Y:S01]  /*b8a0*/  FMUL R70, R15, 0.5 ;  /* 0x3f0000000f467820 */ /* 0x000fe20000400000 */
[-C--:B------:R-:W-:Y:S01]  /*b8b0*/  FFMA R6, R3, R8.reuse, R6 ;  /* 0x0000000803067223 */ /* 0x080fe20000000006 */
[----:B------:R-:W-:Y:S01]  /*b8c0*/  FSEL R3, R130, 0.12837915122509002686, P1 ;  /* 0x3e0375d382037808 */ /* 0x000fe20000800000 */
[----:B------:R-:W-:Y:S01]  /*b8d0*/  FADD R73, R77, 1 ;  /* 0x3f8000004d497421 */ /* 0x000fe20000000000 */
[----:B------:R-:W-:Y:S01]  /*b8e0*/  FMUL R71, R74, R71 ;  /* 0x000000474a477220 */ /* 0x000fe20000400000 */
[----:B------:R-:W-:Y:S01]  /*b8f0*/  FFMA R5, R6, R8, R5 ;  /* 0x0000000806057223 */ /* 0x000fe20000000005 */
[----:B------:R-:W-:Y:S01]  /*b900*/  FMUL R68, R75, R68 ;  /* 0x000000444b447220 */ /* 0x000fe20000400000 */
[----:B------:R-:W-:Y:S01]  /*b910*/  FMUL R73, R73, R70 ;  /* 0x0000004649497220 */ /* 0x000fe20000400000 */
[----:B------:R-:W-:Y:S01]  /*b920*/  FMUL R74, R13, 0.5 ;  /* 0x3f0000000d4a7820 */ /* 0x000fe20000400000 */
[----:B------:R-:W-:Y:S01]  /*b930*/  F2FP.BF16.F32.PACK_AB R72, R71, R72 ;  /* 0x000000484748723e */ /* 0x000fe200000010ff */
[----:B------:R-:W-:Y:S01]  /*b940*/  FFMA R4, R5, R8, R4 ;  /* 0x0000000805047223 */ /* 0x000fe20000000004 */
[----:B------:R-:W-:Y:S01]  /*b950*/  FMUL R70, R12, 0.5 ;  /* 0x3f0000000c467820 */ /* 0x000fe20000400000 */
[----:B------:R-:W-:Y:S01]  /*b960*/  F2FP.BF16.F32.PACK_AB R73, R73, R68 ;  /* 0x000000444949723e */ /* 0x000fe200000010ff */
[----:B------:R-:W-:Y:S01]  /*b970*/  FADD R77, R76, 1 ;  /* 0x3f8000004c4d7421 */ /* 0x000fe20000000000 */
[----:B------:R-:W-:Y:S01]  /*b980*/  FFMA R3, R4, R8, R3 ;  /* 0x0000000804037223 */ /* 0x000fe20000000003 */
[----:B------:R-:W-:Y:S01]  /*b990*/  FSEL R4, -R8, R7, P1 ;  /* 0x0000000708047208 */ /* 0x000fe20000800100 */
[----:B------:R-:W-:Y:S01]  /*b9a0*/  FADD R75, R78, 1 ;  /* 0x3f8000004e4b7421 */ /* 0x000fe20000000000 */
[----:B--2---:R-:W-:Y:S01]  /*b9b0*/  @P0 FADD R69, -R69, 1 ;  /* 0x3f80000045450421 */ /* 0x004fe20000000100 */
[----:B------:R-:W-:Y:S01]  /*b9c0*/  FMUL R9, R56, 0.70710676908493041992 ;  /* 0x3f3504f338097820 */ /* 0x000fe20000400000 */
[----:B------:R-:W-:Y:S01]  /*b9d0*/  FMUL R70, R77, R70 ;  /* 0x000000464d467220 */ /* 0x000fe20000400000 */
[----:B------:R-:W-:Y:S01]  /*b9e0*/  FFMA R4, R3, R4, R4 ;  /* 0x0000000403047223 */ /* 0x000fe20000000004 */
[----:B------:R-:W-:Y:S01]  /*b9f0*/  MOV R3, UR43 ;  /* 0x0000002b00037c02 */ /* 0x000fe20008000f00 */
[----:B------:R-:W-:Y:S01]  /*ba00*/  FMUL R75, R75, R74 ;  /* 0x0000004a4b4b7220 */ /* 0x000fe20000400000 */
[----:B------:R-:W-:Y:S01]  /*ba10*/  @P0 LOP3.LUT R2, R69, 0x80000000, R64, 0xb8, !PT ;  /* 0x8000000045020812 */ /* 0x000fe200078eb840 */
[----:B------:R-:W-:Y:S01]  /*ba20*/  HFMA2 R117, -RZ, RZ, 0, 9.5367431640625e-07 ;  /* 0x00000010ff757431 */ /* 0x000fe200000001ff */
[C---:B------:R-:W-:Y:S01]  /*ba30*/  FSETP.GE.AND P0, PT, |R9|.reuse, 1.0029599666595458984, PT ;  /* 0x3f8060fe0900780b */ /* 0x040fe20003f06200 */
[----:B------:R-:W-:Y:S01]  /*ba40*/  FMUL R6, R9, R9 ;  /* 0x0000000909067220 */ /* 0x000fe20000400000 */
[----:B------:R-:W-:Y:S01]  /*ba50*/  LEA R118, R3, R196, 0xd ;  /* 0x000000c403767211 */ /* 0x000fe200078e68ff */
[----:B------:R-:W-:Y:S01]  /*ba60*/  FMUL R76, R16, 0.5 ;  /* 0x3f000000104c7820 */ /* 0x000fe20000400000 */
[----:B------:R-:W-:Y:S01]  /*ba70*/  F2FP.BF16.F32.PACK_AB R74, R75, R70 ;  /* 0x000000464b4a723e */ /* 0x000fe200000010ff */
[----:B------:R-:W-:Y:S01]  /*ba80*/  FMUL R75, R14, 0.5 ;  /* 0x3f0000000e4b7820 */ /* 0x000fe20000400000 */
[----:B------:R-:W-:Y:S01]  /*ba90*/  FSEL R10, |R9|, R6, P0 ;  /* 0x00000006090a7208 */ /* 0x000fe20000000200 */
[----:B------:R-:W-:Y:S01]  /*baa0*/  FMUL R70, R19, 0.5 ;  /* 0x3f00000013467820 */ /* 0x000fe20000400000 */
[----:B------:R-:W-:Y:S01]  /*bab0*/  FSEL R68, R172, 8.4834944573231041431e-05, P0 ;  /* 0x38b1e96aac447808 */ /* 0x000fe20000000000 */
[----:B------:R-:W-:Y:S01]  /*bac0*/  FMUL R75, R80, R75 ;  /* 0x0000004b504b7220 */ /* 0x000fe20000400000 */
[----:B------:R-:W-:Y:S01]  /*bad0*/  FSEL R5, -R134, -0.00082130916416645050049, P0 ;  /* 0xba574d2086057808 */ /* 0x000fe20000000100 */
[----:B------:R-:W-:Y:S01]  /*bae0*/  FMUL R70, R79, R70 ;  /* 0x000000464f467220 */ /* 0x000fe20000400000 */
[----:B------:R-:W-:Y:S01]  /*baf0*/  LEA R118, R118, UR41, 0x1 ;  /* 0x0000002976767c11 */ /* 0x000fe2000f8e08ff */
[----:B------:R-:W-:Y:S01]  /*bb00*/  FMUL R76, R81, R76 ;  /* 0x0000004c514c7220 */ /* 0x000fe20000400000 */
[----:B------:R-:W-:Y:S01]  /*bb10*/  FSEL R6, R129, 0.0052134888246655464172, P0 ;  /* 0x3baad5ea81067808 */ /* 0x000fe20000000000 */
[----:B------:R-:W-:Y:S01]  /*bb20*/  FMUL R71, R17, 0.5 ;  /* 0x3f00000011477820 */ /* 0x000fe20000400000 */
[----:B------:R-:W-:Y:S01]  /*bb30*/  SEL R117, R117, 0xfffffff0, P6 ;  /* 0xfffffff075757807 */ /* 0x000fe20003000000 */
[----:B------:R-:W-:Y:S01]  /*bb40*/  STS.128 [R118+0x400], R204 ;  /* 0x000400cc76007388 */ /* 0x000fe20000000c00 */
[----:B------:R-:W-:Y:S01]  /*bb50*/  FSEL R3, -R133, -0.026868773624300956726, P0 ;  /* 0xbcdc1be785037808 */ /* 0x000fe20000000100 */
[----:B------:R-:W-:Y:S01]  /*bb60*/  FFMA R5, R68, R10, R5 ;  /* 0x0000000a44057223 */ /* 0x000fe20000000005 */
[----:B------:R-:W-:Y:S01]  /*bb70*/  F2FP.BF16.F32.PACK_AB R75, R70, R75 ;  /* 0x0000004b464b723e */ /* 0x000fe200000010ff */
[----:B------:R-:W-:Y:S01]  /*bb80*/  FADD R70, R83, 1 ;  /* 0x3f80000053467421 */ /* 0x000fe20000000000 */
[----:B------:R-:W-:Y:S01]  /*bb90*/  IADD3 R69, PT, PT, R117, R118, RZ ;  /* 0x0000007675457210 */ /* 0x000fe20007ffe0ff */
[----:B------:R-:W-:Y:S01]  /*bba0*/  FFMA R6, R5, R10, R6 ;  /* 0x0000000a05067223 */ /* 0x000fe20000000006 */
[----:B------:R-:W-:Y:S01]  /*bbb0*/  FSEL R8, R130, 0.12837915122509002686, P0 ;  /* 0x3e0375d382087808 */ /* 0x000fe20000000000 */
[----:B------:R-:W2:Y:S01]  /*bbc0*/  @P1 MUFU.EX2 R68, R4 ;  /* 0x0000000400441308 */ /* 0x000ea20000000800 */
[----:B------:R-:W-:Y:S01]  /*bbd0*/  FSEL R5, -R10, R9, P0 ;  /* 0x000000090a057208 */ /* 0x000fe20000000100 */
[----:B------:R3:W-:Y:S01]  /*bbe0*/  STS.128 [R69+0x400], R72 ;  /* 0x0004004845007388 */ /* 0x0007e20000000c00 */
[----:B------:R-:W-:Y:S01]  /*bbf0*/  LEA R120, R194, R118, 0x4 ;  /* 0x00000076c2787211 */ /* 0x000fe200078e20ff */
[-C--:B------:R-:W-:Y:S01]  /*bc00*/  FFMA R3, R6, R10.reuse, R3 ;  /* 0x0000000a06037223 */ /* 0x080fe20000000003 */
[----:B------:R-:W-:Y:S01]  /*bc10*/  FSEL R6, R132, 0.11284004896879196167, P0 ;  /* 0x3de718af84067808 */ /* 0x000fe20000000000 */
[----:B------:R-:W-:Y:S01]  /*bc20*/  FMUL R12, R58, 0.70710676908493041992 ;  /* 0x3f3504f33a0c7820 */ /* 0x000fe20000400000 */
[----:B------:R-:W-:Y:S01]  /*bc30*/  FMUL R71, R70, R71 ;  /* 0x0000004746477220 */ /* 0x000fe20000400000 */
[----:B------:R-:W-:Y:S01]  /*bc40*/  FMUL R70, R18, 0.5 ;  /* 0x3f00000012467820 */ /* 0x000fe20000400000 */
[----:B------:R-:W-:Y:S01]  /*bc50*/  FMUL R77, R23, 0.5 ;  /* 0x3f000000174d7820 */ /* 0x000fe20000400000 */
[----:B------:R-:W-:Y:S01]  /*bc60*/  FFMA R6, R3, R10, R6 ;  /* 0x0000000a03067223 */ /* 0x000fe20000000006 */
[----:B------:R-:W-:Y:S01]  /*bc70*/  FSEL R3, R131, -0.37612664699554443359, P0 ;  /* 0xbec093ac83037808 */ /* 0x000fe20000000000 */
[----:B------:R-:W-:Y:S01]  /*bc80*/  FMUL R78, R20, 0.5 ;  /* 0x3f000000144e7820 */ /* 0x000fe20000400000 */
[----:B------:R-:W-:Y:S01]  /*bc90*/  F2FP.BF16.F32.PACK_AB R76, R71, R76 ;  /* 0x0000004c474c723e */ /* 0x000fe200000010ff */
[----:B------:R-:W-:Y:S01]  /*bca0*/  FADD R71, R86, 1 ;  /* 0x3f80000056477421 */ /* 0x000fe20000000000 */
[----:B------:R-:W-:Y:S01]  /*bcb0*/  FMUL R79, R22, 0.5 ;  /* 0x3f000000164f7820 */ /* 0x000fe20000400000 */
[----:B------:R-:W-:Y:S01]  /*bcc0*/  FFMA R3, R6, R10, R3 ;  /* 0x0000000a06037223 */ /* 0x000fe20000000003 */
[----:B--2---:R-:W-:Y:S01]  /*bcd0*/  @P1 FADD R68, -R68, 1 ;  /* 0x3f80000044441421 */ /* 0x004fe20000000100 */
[----:B------:R-:W-:Y:S01]  /*bce0*/  FMUL R77, R84, R77 ;  /* 0x0000004d544d7220 */ /* 0x000fe20000400000 */
[----:B------:R-:W-:Y:S01]  /*bcf0*/  FMUL R78, R71, R78 ;  /* 0x0000004e474e7220 */ /* 0x000fe20000400000 */
[----:B------:R-:W-:Y:S01]  /*bd00*/  FFMA R8, R3, R10, R8 ;  /* 0x0000000a03087223 */ /* 0x000fe20000000008 */
[----:B------:R-:W-:Y:S01]  /*bd10*/  FMUL R10, R57, 0.70710676908493041992 ;  /* 0x3f3504f3390a7820 */ /* 0x000fe20000400000 */
[----:B------:R-:W-:Y:S01]  /*bd20*/  @P1 LOP3.LUT R4, R68, 0x80000000, R7, 0xb8, !PT ;  /* 0x8000000044041812 */ /* 0x000fe200078eb807 */
[----:B------:R-:W-:Y:S01]  /*bd30*/  FADD R71, R90, 1 ;  /* 0x3f8000005a477421 */ /* 0x000fe20000000000 */
[----:B------:R-:W-:Y:S01]  /*bd40*/  FADD R80, R101, 1 ;  /* 0x3f80000065507421 */ /* 0x000fe20000000000 */
[C---:B------:R-:W-:Y:S01]  /*bd50*/  FMUL R3, R10.reuse, R10 ;  /* 0x0000000a0a037220 */ /* 0x040fe20000400000 */
[----:B------:R-:W-:Y:S01]  /*bd60*/  FSETP.GE.AND P1, PT, |R10|, 1.0029599666595458984, PT ;  /* 0x3f8060fe0a00780b */ /* 0x000fe20003f26200 */
[----:B------:R-:W-:Y:S01]  /*bd70*/  FMUL R83, R51, 0.5 ;  /* 0x3f00000033537820 */ /* 0x000fe20000400000 */
[----:B------:R-:W-:Y:S01]  /*bd80*/  FADD R84, R113, 1 ;  /* 0x3f80000071547421 */ /* 0x000fe20000000000 */
[----:B------:R-:W-:Y:S01]  /*bd90*/  FMUL R81, R42, 0.5 ;  /* 0x3f0000002a517820 */ /* 0x000fe20000400000 */
[----:B------:R-:W-:Y:S01]  /*bda0*/  FSEL R7, |R10|, R3, P1 ;  /* 0x000000030a077208 */ /* 0x000fe20000800200 */
[----:B------:R-:W-:Y:S01]  /*bdb0*/  FADD R86, R115, 1 ;  /* 0x3f80000073567421 */ /* 0x000fe20000000000 */
[----:B------:R-:W-:Y:S01]  /*bdc0*/  FSEL R68, R172, 8.4834944573231041431e-05, P1 ;  /* 0x38b1e96aac447808 */ /* 0x000fe20000800000 */
[----:B------:R-:W-:Y:S01]  /*bdd0*/  FMUL R83, R84, R83 ;  /* 0x0000005354537220 */ /* 0x000fe20000400000 */
[----:B------:R-:W-:Y:S01]  /*bde0*/  FSEL R3, -R134, -0.00082130916416645050049, P1 ;  /* 0xba574d2086037808 */ /* 0x000fe20000800100 */
[----:B------:R-:W-:Y:S01]  /*bdf0*/  FFMA R5, R8, R5, R5 ;  /* 0x0000000508057223 */ /* 0x000fe20000000005 */
[----:B------:R-:W-:Y:S01]  /*be00*/  FSEL R6, R129, 0.0052134888246655464172, P1 ;  /* 0x3baad5ea81067808 */ /* 0x000fe20000800000 */
[----:B------:R-:W-:Y:S01]  /*be10*/  FMUL R81, R106, R81 ;  /* 0x000000516a517220 */ /* 0x000fe20000400000 */
[----:B------:R-:W-:Y:S01]  /*be20*/  FSEL R8, R132, 0.11284004896879196167, P1 ;  /* 0x3de718af84087808 */ /* 0x000fe20000800000 */
[----:B---3--:R-:W2:Y:S01]  /*be30*/  @P0 MUFU.EX2 R69, R5 ;  /* 0x0000000500450308 */ /* 0x008ea20000000800 */
[-C--:B------:R-:W-:Y:S01]  /*be40*/  FFMA R3, R68, R7.reuse, R3 ;  /* 0x0000000744037223 */ /* 0x080fe20000000003 */
[----:B------:R-:W-:Y:S01]  /*be50*/  FMUL R68, R21, 0.5 ;  /* 0x3f00000015447820 */ /* 0x000fe20000400000 */
[----:B------:R-:W-:Y:S01]  /*be60*/  FADD R73, R82, 1 ;  /* 0x3f80000052497421 */ /* 0x000fe20000000000 */
[----:B------:R-:W-:Y:S01]  /*be70*/  FADD R74, R87, 1 ;  /* 0x3f800000574a7421 */ /* 0x000fe20000000000 */
[----:B------:R-:W-:Y:S01]  /*be80*/  FFMA R6, R3, R7, R6 ;  /* 0x0000000703067223 */ /* 0x000fe20000000006 */
[----:B------:R-:W-:Y:S01]  /*be90*/  FSEL R3, -R133, -0.026868773624300956726, P1 ;  /* 0xbcdc1be785037808 */ /* 0x000fe20000800100 */
[----:B------:R-:W-:Y:S01]  /*bea0*/  FMUL R70, R73, R70 ;  /* 0x0000004649467220 */ /* 0x000fe20000400000 */
[----:B------:R-:W-:Y:S01]  /*beb0*/  FMUL R79, R74, R79 ;  /* 0x0000004f4a4f7220 */ /* 0x000fe20000400000 */
[----:B------:R-:W-:Y:S01]  /*bec0*/  FMUL R73, R26, 0.5 ;  /* 0x3f0000001a497820 */ /* 0x000fe20000400000 */
[----:B------:R-:W-:Y:S01]  /*bed0*/  FMUL R74, R29, 0.5 ;  /* 0x3f0000001d4a7820 */ /* 0x000fe20000400000 */
[----:B------:R-:W-:Y:S01]  /*bee0*/  FFMA R3, R6, R7, R3 ;  /* 0x0000000706037223 */ /* 0x000fe20000000003 */
[----:B------:R-:W-:Y:S01]  /*bef0*/  FSEL R6, R130, 0.12837915122509002686, P1 ;  /* 0x3e0375d382067808 */ /* 0x000fe20000800000 */
[----:B------:R-:W-:Y:S01]  /*bf00*/  FMUL R73, R92, R73 ;  /* 0x000000495c497220 */ /* 0x000fe20000400000 */
[----:B------:R-:W-:Y:S01]  /*bf10*/  F2FP.BF16.F32.PACK_AB R77, R77, R70 ;  /* 0x000000464d4d723e */ /* 0x000fe200000010ff */
[-C--:B------:R-:W-:Y:S01]  /*bf20*/  FFMA R8, R3, R7.reuse, R8 ;  /* 0x0000000703087223 */ /* 0x080fe20000000008 */
[----:B------:R-:W-:Y:S01]  /*bf30*/  FSEL R3, R131, -0.37612664699554443359, P1 ;  /* 0xbec093ac83037808 */ /* 0x000fe20000800000 */
[----:B--2---:R-:W-:Y:S01]  /*bf40*/  @P0 FADD R72, -R69, 1 ;  /* 0x3f80000045480421 */ /* 0x004fe20000000100 */
[----:B------:R-:W-:Y:S01]  /*bf50*/  FMUL R69, R85, R68 ;  /* 0x0000004455457220 */ /* 0x000fe20000400000 */
[----:B------:R-:W-:Y:S01]  /*bf60*/  FMUL R74, R95, R74 ;  /* 0x0000004a5f4a7220 */ /* 0x000fe20000400000 */
[----:B------:R-:W-:Y:S01]  /*bf70*/  FMUL R70, R25, 0.5 ;  /* 0x3f00000019467820 */ /* 0x000fe20000400000 */
[-C--:B------:R-:W-:Y:S01]  /*bf80*/  FFMA R3, R8, R7.reuse, R3 ;  /* 0x0000000708037223 */ /* 0x080fe20000000003 */
[----:B------:R-:W-:Y:S01]  /*bf90*/  @P0 LOP3.LUT R5, R72, 0x80000000, R9, 0xb8, !PT ;  /* 0x8000000048050812 */ /* 0x000fe200078eb809 */
[C---:B------:R-:W-:Y:S01]  /*bfa0*/  FMUL R9, R12.reuse, R12 ;  /* 0x0000000c0c097220 */ /* 0x040fe20000400000 */
[C---:B------:R-:W-:Y:S01]  /*bfb0*/  FSETP.GE.AND P0, PT, |R12|.reuse, 1.0029599666595458984, PT ;  /* 0x3f8060fe0c00780b */ /* 0x040fe20003f06200 */
[----:B------:R-:W-:Y:S01]  /*bfc0*/  FFMA R6, R3, R7, R6 ;  /* 0x0000000703067223 */ /* 0x000fe20000000006 */
[----:B------:R-:W-:Y:S01]  /*bfd0*/  FSEL R3, -R7, R10, P1 ;  /* 0x0000000a07037208 */ /* 0x000fe20000800100 */
[----:B------:R-:W-:Y:S01]  /*bfe0*/  FMUL R70, R71, R70 ;  /* 0x0000004647467220 */ /* 0x000fe20000400000 */
[----:B------:R-:W-:Y:S01]  /*bff0*/  FSEL R8, |R12|, R9, P0 ;  /* 0x000000090c087208 */ /* 0x000fe20000000200 */
[----:B------:R-:W-:Y:S01]  /*c000*/  FMUL R72, R27, 0.5 ;  /* 0x3f0000001b487820 */ /* 0x000fe20000400000 */
[----:B------:R-:W-:Y:S01]  /*c010*/  FSEL R68, R172, 8.4834944573231041431e-05, P0 ;  /* 0x38b1e96aac447808 */ /* 0x000fe20000000000 */
[----:B------:R-:W-:Y:S01]  /*c020*/  FMUL R71, R28, 0.5 ;  /* 0x3f0000001c477820 */ /* 0x000fe20000400000 */
[----:B------:R-:W-:Y:S01]  /*c030*/  FSEL R7, -R134, -0.00082130916416645050049, P0 ;  /* 0xba574d2086077808 */ /* 0x000fe20000000100 */
[----:B------:R-:W-:Y:S01]  /*c040*/  FFMA R3, R6, R3, R3 ;  /* 0x0000000306037223 */ /* 0x000fe20000000003 */
[----:B------:R-:W-:Y:S01]  /*c050*/  FSEL R6, R129, 0.0052134888246655464172, P0 ;  /* 0x3baad5ea81067808 */ /* 0x000fe20000000000 */
[----:B------:R-:W-:Y:S01]  /*c060*/  FMUL R72, R89, R72 ;  /* 0x0000004859487220 */ /* 0x000fe20000400000 */
[----:B------:R-:W-:Y:S01]  /*c070*/  FSEL R9, -R133, -0.026868773624300956726, P0 ;  /* 0xbcdc1be785097808 */ /* 0x000fe20000000100 */
[----:B------:R-:W-:Y:S01]  /*c080*/  FFMA R7, R68, R8, R7 ;  /* 0x0000000844077223 */ /* 0x000fe20000000007 */
[----:B------:R-:W-:Y:S01]  /*c090*/  F2FP.BF16.F32.PACK_AB R78, R69, R78 ;  /* 0x0000004e454e723e */ /* 0x000fe200000010ff */
[----:B------:R-:W2:Y:S01]  /*c0a0*/  @P1 MUFU.EX2 R68, R3 ;  /* 0x0000000300441308 */ /* 0x000ea20000000800 */
[----:B------:R-:W-:Y:S01]  /*c0b0*/  F2FP.BF16.F32.PACK_AB R79, R72, R79 ;  /* 0x0000004f484f723e */ /* 0x000fe200000010ff */
[-C--:B------:R-:W-:Y:S01]  /*c0c0*/  FFMA R6, R7, R8.reuse, R6 ;  /* 0x0000000807067223 */ /* 0x080fe20000000006 */
[----:B------:R-:W-:Y:S01]  /*c0d0*/  FSEL R7, R131, -0.37612664699554443359, P0 ;  /* 0xbec093ac83077808 */ /* 0x000fe20000000000 */
[----:B------:R-:W-:Y:S01]  /*c0e0*/  FMUL R69, R24, 0.5 ;  /* 0x3f00000018457820 */ /* 0x000fe20000400000 */
[----:B------:R-:W-:Y:S01]  /*c0f0*/  FMUL R13, R63, 0.70710676908493041992 ;  /* 0x3f3504f33f0d7820 */ /* 0x000fe20000400000 */
[-C--:B------:R-:W-:Y:S01]  /*c100*/  FFMA R9, R6, R8.reuse, R9 ;  /* 0x0000000806097223 */ /* 0x080fe20000000009 */
[----:B------:R-:W-:Y:S01]  /*c110*/  FSEL R6, R132, 0.11284004896879196167, P0 ;  /* 0x3de718af84067808 */ /* 0x000fe20000000000 */
[----:B------:R-:W-:Y:S01]  /*c120*/  FMUL R69, R88, R69 ;  /* 0x0000004558457220 */ /* 0x000fe20000400000 */
[----:B------:R3:W-:Y:S01]  /*c130*/  STS.128 [R120+0x400], R76 ;  /* 0x0004004c78007388 */ /* 0x0007e20000000c00 */
[----:B------:R-:W-:Y:S01]  /*c140*/  FMUL R75, R30, 0.5 ;  /* 0x3f0000001e4b7820 */ /* 0x000fe20000400000 */
[----:B------:R-:W-:Y:S01]  /*c150*/  FADD R82, R103, 1 ;  /* 0x3f80000067527421 */ /* 0x000fe20000000000 */
[----:B------:R-:W-:Y:S01]  /*c160*/  FFMA R6, R9, R8, R6 ;  /* 0x0000000809067223 */ /* 0x000fe20000000006 */
[----:B------:R-:W-:Y:S01]  /*c170*/  F2FP.BF16.F32.PACK_AB R72, R70, R69 ;  /* 0x000000454648723e */ /* 0x000fe200000010ff */
[----:B------:R-:W-:Y:S01]  /*c180*/  FMUL R75, R94, R75 ;  /* 0x0000004b5e4b7220 */ /* 0x000fe20000400000 */
[----:B------:R-:W-:Y:S01]  /*c190*/  FSEL R9, -R8, R12, P0 ;  /* 0x0000000c08097208 */ /* 0x000fe20000000100 */
[-C--:B------:R-:W-:Y:S01]  /*c1a0*/  FFMA R7, R6, R8.reuse, R7 ;  /* 0x0000000806077223 */ /* 0x080fe20000000007 */
[----:B------:R-:W-:Y:S01]  /*c1b0*/  FSEL R6, R130, 0.12837915122509002686, P0 ;  /* 0x3e0375d382067808 */ /* 0x000fe20000000000 */
[----:B--2---:R-:W-:Y:S01]  /*c1c0*/  @P1 FADD R69, -R68, 1 ;  /* 0x3f80000044451421 */ /* 0x004fe20000000100 */
[----:B------:R-:W-:Y:S01]  /*c1d0*/  FMUL R70, R31, 0.5 ;  /* 0x3f0000001f467820 */ /* 0x000fe20000400000 */
[----:B------:R-:W-:Y:S01]  /*c1e0*/  FMUL R84, R49, 0.5 ;  /* 0x3f00000031547820 */ /* 0x000fe20000400000 */
[----:B------:R-:W-:Y:S01]  /*c1f0*/  FADD R85, R114, 1 ;  /* 0x3f80000072557421 */ /* 0x000fe20000000000 */
[----:B------:R-:W-:Y:S01]  /*c200*/  FFMA R6, R7, R8, R6 ;  /* 0x0000000807067223 */ /* 0x000fe20000000006 */
[----:B------:R-:W-:Y:S01]  /*c210*/  @P1 LOP3.LUT R3, R69, 0x80000000, R10, 0xb8, !PT ;  /* 0x8000000045031812 */ /* 0x000fe200078eb80a */
[C---:B------:R-:W-:Y:S01]  /*c220*/  FMUL R10, R13.reuse, R13 ;  /* 0x0000000d0d0a7220 */ /* 0x040fe20000400000 */
[----:B------:R-:W-:Y:S01]  /*c230*/  FSETP.GE.AND P1, PT, |R13|, 1.0029599666595458984, PT ;  /* 0x3f8060fe0d00780b */ /* 0x000fe20003f26200 */
[----:B------:R-:W-:Y:S01]  /*c240*/  FFMA R9, R6, R9, R9 ;  /* 0x0000000906097223 */ /* 0x000fe20000000009 */
[----:B------:R-:W-:Y:S01]  /*c250*/  FMUL R68, R91, R70 ;  /* 0x000000465b447220 */ /* 0x000fe20000400000 */
[----:B------:R-:W-:Y:S01]  /*c260*/  FMUL R84, R85, R84 ;  /* 0x0000005455547220 */ /* 0x000fe20000400000 */
[----:B------:R-:W-:Y:S01]  /*c270*/  FSEL R10, |R13|, R10, P1 ;  /* 0x0000000a0d0a7208 */ /* 0x000fe20000800200 */
[----:B------:R-:W-:Y:S01]  /*c280*/  FMUL R85, R55, 0.5 ;  /* 0x3f00000037557820 */ /* 0x000fe20000400000 */
[----:B------:R-:W-:Y:S01]  /*c290*/  FSEL R69, R172, 8.4834944573231041431e-05, P1 ;  /* 0x38b1e96aac457808 */ /* 0x000fe20000800000 */
[----:B------:R-:W-:Y:S01]  /*c2a0*/  FADD R0, R0, 1 ;  /* 0x3f80000000007421 */ /* 0x000fe20000000000 */
[----:B------:R-:W-:Y:S01]  /*c2b0*/  FSEL R6, -R134, -0.00082130916416645050049, P1 ;  /* 0xba574d2086067808 */ /* 0x000fe20000800100 */
[----:B------:R-:W2:Y:S01]  /*c2c0*/  @P0 MUFU.EX2 R70, R9 ;  /* 0x0000000900460308 */ /* 0x000ea20000000800 */
[----:B------:R-:W-:Y:S01]  /*c2d0*/  FSEL R7, R129, 0.0052134888246655464172, P1 ;  /* 0x3baad5ea81077808 */ /* 0x000fe20000800000 */
[----:B------:R-:W-:Y:S01]  /*c2e0*/  FMUL R86, R86, R85 ;  /* 0x0000005556567220 */ /* 0x000fe20000400000 */
[----:B------:R-:W-:Y:S01]  /*c2f0*/  FSEL R8, -R133, -0.026868773624300956726, P1 ;  /* 0xbcdc1be785087808 */ /* 0x000fe20000800100 */
[-C--:B------:R-:W-:Y:S01]  /*c300*/  FFMA R6, R69, R10.reuse, R6 ;  /* 0x0000000a45067223 */ /* 0x080fe20000000006 */
[----:B------:R-:W-:Y:S01]  /*c310*/  FSEL R11, R132, 0.11284004896879196167, P1 ;  /* 0x3de718af840b7808 */ /* 0x000fe20000800000 */
[----:B---3--:R-:W-:Y:S01]  /*c320*/  FADD R76, R93, 1 ;  /* 0x3f8000005d4c7421 */ /* 0x008fe20000000000 */
[----:B------:R-:W-:Y:S01]  /*c330*/  F2FP.BF16.F32.PACK_AB R73, R68, R73 ;  /* 0x000000494449723e */ /* 0x000fe200000010ff */
[----:B------:R-:W-:Y:S01]  /*c340*/  FFMA R7, R6, R10, R7 ;  /* 0x0000000a06077223 */ /* 0x000fe20000000007 */
[----:B------:R-:W-:Y:S01]  /*c350*/  FSEL R6, R131, -0.37612664699554443359, P1 ;  /* 0xbec093ac83067808 */ /* 0x000fe20000800000 */
[----:B------:R-:W-:Y:S01]  /*c360*/  FMUL R71, R76, R71 ;  /* 0x000000474c477220 */ /* 0x000fe20000400000 */
[----:B------:R-:W-:Y:S01]  /*c370*/  IADD3 R120, PT, PT, R117, R120, RZ ;  /* 0x0000007875787210 */ /* 0x000fe20007ffe0ff */
[-C--:B------:R-:W-:Y:S01]  /*c380*/  FFMA R8, R7, R10.reuse, R8 ;  /* 0x0000000a07087223 */ /* 0x080fe20000000008 */
[----:B------:R-:W-:Y:S01]  /*c390*/  FSEL R7, R130, 0.12837915122509002686, P1 ;  /* 0x3e0375d382077808 */ /* 0x000fe20000800000 */
[----:B------:R-:W-:Y:S01]  /*c3a0*/  FMUL R14, R60, 0.70710676908493041992 ;  /* 0x3f3504f33c0e7820 */ /* 0x000fe20000400000 */
[----:B------:R-:W-:Y:S01]  /*c3b0*/  F2FP.BF16.F32.PACK_AB R74, R74, R71 ;  /* 0x000000474a4a723e */ /* 0x000fe200000010ff */
[-C--:B------:R-:W-:Y:S01]  /*c3c0*/  FFMA R11, R8, R10.reuse, R11 ;  /* 0x0000000a080b7223 */ /* 0x080fe2000000000b */
[----:B--2---:R-:W-:Y:S01]  /*c3d0*/  @P0 FADD R69, -R70, 1 ;  /* 0x3f80000046450421 */ /* 0x004fe20000000100 */
[----:B------:R-:W-:Y:S01]  /*c3e0*/  FADD R76, R97, 1 ;  /* 0x3f800000614c7421 */ /* 0x000fe20000000000 */
[----:B------:R-:W-:Y:S01]  /*c3f0*/  FMUL R68, R35, 0.5 ;  /* 0x3f00000023447820 */ /* 0x000fe20000400000 */
[----:B------:R-:W-:Y:S01]  /*c400*/  FFMA R6, R11, R10, R6 ;  /* 0x0000000a0b067223 */ /* 0x000fe20000000006 */
[----:B------:R-:W-:Y:S01]  /*c410*/  FADD R71, R96, 1 ;  /* 0x3f80000060477421 */ /* 0x000fe20000000000 */
[----:B------:R-:W-:Y:S01]  /*c420*/  @P0 LOP3.LUT R9, R69, 0x80000000, R12, 0xb8, !PT ;  /* 0x8000000045090812 */ /* 0x000fe200078eb80c */
[C---:B------:R-:W-:Y:S01]  /*c430*/  FMUL R11, R14.reuse, R14 ;  /* 0x0000000e0e0b7220 */ /* 0x040fe20000400000 */
[----:B------:R-:W-:Y:S01]  /*c440*/  FSETP.GE.AND P0, PT, |R14|, 1.0029599666595458984, PT ;  /* 0x3f8060fe0e00780b */ /* 0x000fe20003f06200 */
        /* <DEDUP_REMOVED lines=11> */
[----:B------:R-:W-:Y:S01]  /*c500*/  F2FP.BF16.F32.PACK_AB R75, R68, R75 ;  /* 0x0000004b444b723e */ /* 0x000fe200000010ff */
[-C--:B------:R-:W-:Y:S01]  /*c510*/  FFMA R8, R69, R11.reuse, R8 ;  /* 0x0000000b45087223 */ /* 0x080fe20000000008 */
[----:B------:R-:W-:Y:S01]  /*c520*/  FSEL R10, -R133, -0.026868773624300956726, P0 ;  /* 0xbcdc1be7850a7808 */ /* 0x000fe20000000100 */
[----:B------:R-:W2:Y:S01]  /*c530*/  @P1 MUFU.EX2 R68, R6 ;  /* 0x0000000600441308 */ /* 0x000ea20000000800 */
[----:B------:R-:W-:Y:S01]  /*c540*/  FMUL R12, R61, 0.70710676908493041992 ;  /* 0x3f3504f33d0c7820 */ /* 0x000fe20000400000 */
[-C--:B------:R-:W-:Y:S01]  /*c550*/  FFMA R7, R8, R11.reuse, R7 ;  /* 0x0000000b08077223 */ /* 0x080fe20000000007 */
[----:B------:R-:W-:Y:S01]  /*c560*/  FSEL R8, R131, -0.37612664699554443359, P0 ;  /* 0xbec093ac83087808 */ /* 0x000fe20000000000 */
[----:B------:R-:W-:Y:S01]  /*c570*/  FADD R77, R98, 1 ;  /* 0x3f800000624d7421 */ /* 0x000fe20000000000 */
[----:B------:R-:W-:Y:S01]  /*c580*/  FMUL R69, R34, 0.5 ;  /* 0x3f00000022457820 */ /* 0x000fe20000400000 */
[-C--:B------:R-:W-:Y:S01]  /*c590*/  FFMA R10, R7, R11.reuse, R10 ;  /* 0x0000000b070a7223 */ /* 0x080fe2000000000a */
[----:B------:R-:W-:Y:S01]  /*c5a0*/  FSEL R7, R132, 0.11284004896879196167, P0 ;  /* 0x3de718af84077808 */ /* 0x000fe20000000000 */
[----:B------:R-:W-:Y:S01]  /*c5b0*/  FMUL R70, R77, R70 ;  /* 0x000000464d467220 */ /* 0x000fe20000400000 */
[----:B------:R1:W-:Y:S01]  /*c5c0*/  STS.128 [R120+0x400], R72 ;  /* 0x0004004878007388 */ /* 0x0003e20000000c00 */
[----:B------:R-:W-:Y:S01]  /*c5d0*/  FMUL R77, R39, 0.5 ;  /* 0x3f000000274d7820 */ /* 0x000fe20000400000 */
[----:B------:R-:W-:Y:S01]  /*c5e0*/  FADD R78, R99, 1 ;  /* 0x3f800000634e7421 */ /* 0x000fe20000000000 */
[----:B------:R-:W-:Y:S01]  /*c5f0*/  FFMA R7, R10, R11, R7 ;  /* 0x0000000b0a077223 */ /* 0x000fe20000000007 */
[----:B------:R-:W-:Y:S01]  /*c600*/  FSEL R10, -R11, R14, P0 ;  /* 0x0000000e0b0a7208 */ /* 0x000fe20000000100 */
[----:B------:R-:W-:Y:S01]  /*c610*/  FMUL R80, R80, R77 ;  /* 0x0000004d50507220 */ /* 0x000fe20000400000 */
[----:B------:R-:W-:Y:S01]  /*c620*/  F2FP.BF16.F32.PACK_AB R76, R71, R70 ;  /* 0x00000046474c723e */ /* 0x000fe200000010ff */
[----:B------:R-:W-:Y:S01]  /*c630*/  FFMA R8, R7, R11, R8 ;  /* 0x0000000b07087223 */ /* 0x000fe20000000008 */
[----:B------:R-:W-:Y:S01]  /*c640*/  FSEL R7, R130, 0.12837915122509002686, P0 ;  /* 0x3e0375d382077808 */ /* 0x000fe20000000000 */
[----:B--2---:R-:W-:Y:S01]  /*c650*/  @P1 FADD R68, -R68, 1 ;  /* 0x3f80000044441421 */ /* 0x004fe20000000100 */
[----:B------:R-:W-:Y:S01]  /*c660*/  FMUL R69, R78, R69 ;  /* 0x000000454e457220 */ /* 0x000fe20000400000 */
[----:B------:R-:W-:Y:S01]  /*c670*/  FMUL R78, R36, 0.5 ;  /* 0x3f000000244e7820 */ /* 0x000fe20000400000 */
[----:B------:R-:W-:Y:S01]  /*c680*/  FADD R71, R100, 1 ;  /* 0x3f80000064477421 */ /* 0x000fe20000000000 */
[----:B------:R-:W-:Y:S01]  /*c690*/  FFMA R7, R8, R11, R7 ;  /* 0x0000000b08077223 */ /* 0x000fe20000000007 */
[----:B------:R-:W-:Y:S01]  /*c6a0*/  @P1 LOP3.LUT R6, R68, 0x80000000, R13, 0xb8, !PT ;  /* 0x8000000044061812 */ /* 0x000fe200078eb80d */
[C---:B------:R-:W-:Y:S01]  /*c6b0*/  FMUL R11, R12.reuse, R12 ;  /* 0x0000000c0c0b7220 */ /* 0x040fe20000400000 */
[----:B------:R-:W-:Y:S01]  /*c6c0*/  FSETP.GE.AND P1, PT, |R12|, 1.0029599666595458984, PT ;  /* 0x3f8060fe0c00780b */ /* 0x000fe20003f26200 */
[----:B------:R-:W-:Y:S01]  /*c6d0*/  FFMA R10, R7, R10, R10 ;  /* 0x0000000a070a7223 */ /* 0x000fe2000000000a */
[----:B------:R-:W-:Y:S01]  /*c6e0*/  F2FP.BF16.F32.PACK_AB R77, R80, R69 ;  /* 0x00000045504d723e */ /* 0x000fe200000010ff */
        /* <DEDUP_REMOVED lines=11> */
[----:B------:R-:W-:Y:S01]  /*c7a0*/  FMUL R79, R43, 0.5 ;  /* 0x3f0000002b4f7820 */ /* 0x000fe20000400000 */
[----:B------:R-:W-:Y:S01]  /*c7b0*/  FMUL R69, R37, 0.5 ;  /* 0x3f00000025457820 */ /* 0x000fe20000400000 */
[----:B------:R-:W-:Y:S01]  /*c7c0*/  FMUL R68, R40, 0.5 ;  /* 0x3f00000028447820 */ /* 0x000fe20000400000 */
[----:B------:R-:W-:Y:S01]  /*c7d0*/  FFMA R8, R7, R13, R8 ;  /* 0x0000000d07087223 */ /* 0x000fe20000000008 */
[----:B------:R-:W-:Y:S01]  /*c7e0*/  FSEL R7, R131, -0.37612664699554443359, P1 ;  /* 0xbec093ac83077808 */ /* 0x000fe20000800000 */
[----:B------:R-:W-:Y:S01]  /*c7f0*/  FMUL R79, R82, R79 ;  /* 0x0000004f524f7220 */ /* 0x000fe20000400000 */
[----:B------:R-:W-:Y:S01]  /*c800*/  FMUL R69, R102, R69 ;  /* 0x0000004566457220 */ /* 0x000fe20000400000 */
[-C--:B------:R-:W-:Y:S01]  /*c810*/  FFMA R11, R8, R13.reuse, R11 ;  /* 0x0000000d080b7223 */ /* 0x080fe2000000000b */
[----:B------:R-:W-:Y:S01]  /*c820*/  FSEL R8, R132, 0.11284004896879196167, P1 ;  /* 0x3de718af84087808 */ /* 0x000fe20000800000 */
[----:B------:R-:W-:Y:S01]  /*c830*/  FMUL R82, R45, 0.5 ;  /* 0x3f0000002d527820 */ /* 0x000fe20000400000 */
[----:B------:R-:W-:Y:S01]  /*c840*/  F2FP.BF16.F32.PACK_AB R79, R79, R80 ;  /* 0x000000504f4f723e */ /* 0x000fe200000010ff */
[----:B------:R-:W-:Y:S01]  /*c850*/  FMUL R80, R105, R68 ;  /* 0x0000004469507220 */ /* 0x000fe20000400000 */
[----:B------:R-:W-:Y:S01]  /*c860*/  F2FP.BF16.F32.PACK_AB R78, R69, R78 ;  /* 0x0000004e454e723e */ /* 0x000fe200000010ff */
[-C--:B------:R-:W-:Y:S01]  /*c870*/  FFMA R8, R11, R13.reuse, R8 ;  /* 0x0000000d0b087223 */ /* 0x080fe20000000008 */
[----:B------:R-:W-:Y:S01]  /*c880*/  FSEL R11, -R13, R12, P1 ;  /* 0x0000000c0d0b7208 */ /* 0x000fe20000800100 */
[----:B--2---:R-:W-:Y:S01]  /*c890*/  @P0 FADD R71, -R70, 1 ;  /* 0x3f80000046470421 */ /* 0x004fe20000000100 */
[----:B------:R-:W-:Y:S01]  /*c8a0*/  FMUL R82, R109, R82 ;  /* 0x000000526d527220 */ /* 0x000fe20000400000 */
[-C--:B------:R-:W-:Y:S01]  /*c8b0*/  FFMA R7, R8, R13.reuse, R7 ;  /* 0x0000000d08077223 */ /* 0x080fe20000000007 */
[----:B------:R-:W-:Y:S01]  /*c8c0*/  FSEL R8, R130, 0.12837915122509002686, P1 ;  /* 0x3e0375d382087808 */ /* 0x000fe20000800000 */
[----:B------:R-:W-:Y:S01]  /*c8d0*/  FMUL R69, R41, 0.5 ;  /* 0x3f00000029457820 */ /* 0x000fe20000400000 */
[----:B------:R-:W-:Y:S01]  /*c8e0*/  @P0 LOP3.LUT R10, R71, 0x80000000, R14, 0xb8, !PT ;  /* 0x80000000470a0812 */ /* 0x000fe200078eb80e */
[----:B------:R-:W-:Y:S01]  /*c8f0*/  FMUL R14, R62, 0.70710676908493041992 ;  /* 0x3f3504f33e0e7820 */ /* 0x000fe20000400000 */
[----:B------:R-:W-:Y:S01]  /*c900*/  FADD R68, R107, 1 ;  /* 0x3f8000006b447421 */ /* 0x000fe20000000000 */
[----:B------:R-:W-:Y:S01]  /*c910*/  FFMA R8, R7, R13, R8 ;  /* 0x0000000d07087223 */ /* 0x000fe20000000008 */
[----:B------:R-:W-:Y:S01]  /*c920*/  FMUL R70, R47, 0.5 ;  /* 0x3f0000002f467820 */ /* 0x000fe20000400000 */
[C---:B------:R-:W-:Y:S01]  /*c930*/  FMUL R7, R14.reuse, R14 ;  /* 0x0000000e0e077220 */ /* 0x040fe20000400000 */
[----:B------:R-:W-:Y:S01]  /*c940*/  FSETP.GE.AND P0, PT, |R14|, 1.0029599666595458984, PT ;  /* 0x3f8060fe0e00780b */ /* 0x000fe20003f06200 */
[----:B------:R-:W-:Y:S01]  /*c950*/  FMUL R69, R68, R69 ;  /* 0x0000004544457220 */ /* 0x000fe20000400000 */
[----:B------:R-:W-:Y:S01]  /*c960*/  FADD R71, R108, 1 ;  /* 0x3f8000006c477421 */ /* 0x000fe20000000000 */
[----:B------:R-:W-:Y:S01]  /*c970*/  FADD R85, R2, 1 ;  /* 0x3f80000002557421 */ /* 0x000fe20000000000 */
[----:B------:R-:W-:Y:S01]  /*c980*/  FSEL R15, |R14|, R7, P0 ;  /* 0x000000070e0f7208 */ /* 0x000fe20000000200 */
[----:B------:R-:W-:Y:S01]  /*c990*/  FADD R89, R5, 1 ;  /* 0x3f80000005597421 */ /* 0x000fe20000000000 */
[----:B------:R-:W-:Y:S01]  /*c9a0*/  FSEL R68, R172, 8.4834944573231041431e-05, P0 ;  /* 0x38b1e96aac447808 */ /* 0x000fe20000000000 */
[----:B------:R-:W-:Y:S01]  /*c9b0*/  FMUL R70, R71, R70 ;  /* 0x0000004647467220 */ /* 0x000fe20000400000 */
[----:B------:R-:W-:Y:S01]  /*c9c0*/  FSEL R7, -R134, -0.00082130916416645050049, P0 ;  /* 0xba574d2086077808 */ /* 0x000fe20000000100 */
[----:B------:R-:W-:Y:S01]  /*c9d0*/  FFMA R11, R8, R11, R11 ;  /* 0x0000000b080b7223 */ /* 0x000fe2000000000b */
[----:B------:R-:W-:Y:S01]  /*c9e0*/  FSEL R8, R129, 0.0052134888246655464172, P0 ;  /* 0x3baad5ea81087808 */ /* 0x000fe20000000000 */
[----:B------:R-:W-:Y:S01]  /*c9f0*/  FMUL R71, R44, 0.5 ;  /* 0x3f0000002c477820 */ /* 0x000fe20000400000 */
[----:B------:R-:W-:Y:S01]  /*ca00*/  FSEL R13, -R133, -0.026868773624300956726, P0 ;  /* 0xbcdc1be7850d7808 */ /* 0x000fe20000000100 */
[----:B------:R-:W-:Y:S01]  /*ca10*/  FFMA R7, R68, R15, R7 ;  /* 0x0000000f44077223 */ /* 0x000fe20000000007 */
[----:B------:R-:W-:Y:S01]  /*ca20*/  F2FP.BF16.F32.PACK_AB R80, R69, R80 ;  /* 0x000000504550723e */ /* 0x000fe200000010ff */
[----:B------:R-:W2:Y:S01]  /*ca30*/  @P1 MUFU.EX2 R68, R11 ;  /* 0x0000000b00441308 */ /* 0x000ea20000000800 */
[----:B------:R-:W-:Y:S01]  /*ca40*/  F2FP.BF16.F32.PACK_AB R81, R70, R81 ;  /* 0x000000514651723e */ /* 0x000fe200000010ff */
[----:B------:R-:W-:Y:S01]  /*ca50*/  FFMA R8, R7, R15, R8 ;  /* 0x0000000f07087223 */ /* 0x000fe20000000008 */
[----:B------:R-:W-:Y:S01]  /*ca60*/  FSEL R7, R131, -0.37612664699554443359, P0 ;  /* 0xbec093ac83077808 */ /* 0x000fe20000000000 */
[----:B------:R-:W-:Y:S01]  /*ca70*/  FMUL R71, R110, R71 ;  /* 0x000000476e477220 */ /* 0x000fe20000400000 */
[----:B------:R-:W-:Y:S01]  /*ca80*/  FMUL R69, R48, 0.5 ;  /* 0x3f00000030457820 */ /* 0x000fe20000400000 */
[----:B------:R-:W-:Y:S01]  /*ca90*/  FFMA R13, R8, R15, R13 ;  /* 0x0000000f080d7223 */ /* 0x000fe2000000000d */
[----:B------:R-:W-:Y:S01]  /*caa0*/  FSEL R8, R132, 0.11284004896879196167, P0 ;  /* 0x3de718af84087808 */ /* 0x000fe20000000000 */
[----:B------:R-:W-:Y:S01]  /*cab0*/  FMUL R70, R46, 0.5 ;  /* 0x3f0000002e467820 */ /* 0x000fe20000400000 */
[----:B------:R-:W-:Y:S01]  /*cac0*/  F2FP.BF16.F32.PACK_AB R82, R82, R71 ;  /* 0x000000475252723e */ /* 0x000fe200000010ff */
[----:B------:R-:W-:Y:S01]  /*cad0*/  FMUL R16, R67, 0.70710676908493041992 ;  /* 0x3f3504f343107820 */ /* 0x000fe20000400000 */
[----:B------:R-:W-:Y:S01]  /*cae0*/  FMUL R69, R112, R69 ;  /* 0x0000004570457220 */ /* 0x000fe20000400000 */
[-C--:B------:R-:W-:Y:S01]  /*caf0*/  FFMA R8, R13, R15.reuse, R8 ;  /* 0x0000000f0d087223 */ /* 0x080fe20000000008 */
[----:B------:R-:W-:Y:S01]  /*cb00*/  FSEL R13, -R15, R14, P0 ;  /* 0x0000000e0f0d7208 */ /* 0x000fe20000000100 */
[----:B------:R-:W-:Y:S01]  /*cb10*/  FMUL R70, R111, R70 ;  /* 0x000000466f467220 */ /* 0x000fe20000400000 */
[----:B------:R-:W-:Y:S01]  /*cb20*/  FADD R87, R4, 1 ;  /* 0x3f80000004577421 */ /* 0x000fe20000000000 */
[-C--:B------:R-:W-:Y:S01]  /*cb30*/  FFMA R7, R8, R15.reuse, R7 ;  /* 0x0000000f08077223 */ /* 0x080fe20000000007 */
[----:B------:R-:W-:Y:S01]  /*cb40*/  FSEL R8, R130, 0.12837915122509002686, P0 ;  /* 0x3e0375d382087808 */ /* 0x000fe20000000000 */
[----:B--2---:R-:W-:Y:S01]  /*cb50*/  @P1 FADD R71, -R68, 1 ;  /* 0x3f80000044471421 */ /* 0x004fe20000000100 */
[----:B------:R-:W-:Y:S01]  /*cb60*/  F2FP.BF16.F32.PACK_AB R83, R83, R70 ;  /* 0x000000465353723e */ /* 0x000fe200000010ff */
[----:B------:R-:W-:Y:S01]  /*cb70*/  FMUL R70, R52, 0.5 ;  /* 0x3f00000034467820 */ /* 0x000fe20000400000 */
[----:B------:R-:W-:Y:S01]  /*cb80*/  FADD R88, R6, 1 ;  /* 0x3f80000006587421 */ /* 0x000fe20000000000 */
[----:B------:R-:W-:Y:S01]  /*cb90*/  FFMA R8, R7, R15, R8 ;  /* 0x0000000f07087223 */ /* 0x000fe20000000008 */
[----:B------:R-:W-:Y:S01]  /*cba0*/  @P1 LOP3.LUT R11, R71, 0x80000000, R12, 0xb8, !PT ;  /* 0x80000000470b1812 */ /* 0x000fe200078eb80c */
[C---:B------:R-:W-:Y:S01]  /*cbb0*/  FMUL R15, R16.reuse, R16 ;  /* 0x00000010100f7220 */ /* 0x040fe20000400000 */
[----:B------:R-:W-:Y:S01]  /*cbc0*/  FSETP.GE.AND P1, PT, |R16|, 1.0029599666595458984, PT ;  /* 0x3f8060fe1000780b */ /* 0x000fe20003f26200 */
[----:B------:R-:W-:Y:S01]  /*cbd0*/  FMUL R70, R119, R70 ;  /* 0x0000004677467220 */ /* 0x000fe20000400000 */
[----:B------:R-:W-:Y:S01]  /*cbe0*/  FFMA R13, R8, R13, R13 ;  /* 0x0000000d080d7223 */ /* 0x000fe2000000000d */
[----:B------:R-:W-:Y:S01]  /*cbf0*/  FMUL R71, R50, 0.5 ;  /* 0x3f00000032477820 */ /* 0x000fe20000400000 */
[----:B------:R-:W-:Y:S02]  /*cc00*/  FSEL R68, R172, 8.4834944573231041431e-05, P1 ;  /* 0x38b1e96aac447808 */ /* 0x000fe40000800000 */
[----:B------:R-:W-:Y:S01]  /*cc10*/  FSEL R7, -R134, -0.00082130916416645050049, P1 ;  /* 0xba574d2086077808 */ /* 0x000fe20000800100 */
[----:B------:R-:W-:Y:S01]  /*cc20*/  FMUL R71, R116, R71 ;  /* 0x0000004774477220 */ /* 0x000fe20000400000 */
[----:B------:R-:W-:Y:S01]  /*cc30*/  FSEL R12, |R16|, R15, P1 ;  /* 0x0000000f100c7208 */ /* 0x000fe20000800200 */
[----:B------:R-:W2:Y:S01]  /*cc40*/  @P0 MUFU.EX2 R2, R13 ;  /* 0x0000000d00020308 */ /* 0x000ea20000000800 */
[----:B------:R-:W-:Y:S02]  /*cc50*/  FSEL R8, R129, 0.0052134888246655464172, P1 ;  /* 0x3baad5ea81087808 */ /* 0x000fe40000800000 */
[----:B------:R-:W-:Y:S01]  /*cc60*/  FSEL R15, -R133, -0.026868773624300956726, P1 ;  /* 0xbcdc1be7850f7808 */ /* 0x000fe20000800100 */
[-C--:B------:R-:W-:Y:S01]  /*cc70*/  FFMA R7, R68, R12.reuse, R7 ;  /* 0x0000000c44077223 */ /* 0x080fe20000000007 */
[----:B------:R-:W-:Y:S01]  /*cc80*/  F2FP.BF16.F32.PACK_AB R68, R84, R69 ;  /* 0x000000455444723e */ /* 0x000fe200000010ff */
[----:B------:R-:W-:Y:S01]  /*cc90*/  FMUL R84, R54, 0.5 ;  /* 0x3f00000036547820 */ /* 0x000fe20000400000 */
[----:B------:R-:W-:Y:S01]  /*cca0*/  F2FP.BF16.F32.PACK_AB R69, R86, R71 ;  /* 0x000000475645723e */ /* 0x000fe200000010ff */
[-C--:B------:R-:W-:Y:S01]  /*ccb0*/  FFMA R8, R7, R12.reuse, R8 ;  /* 0x0000000c07087223 */ /* 0x080fe20000000008 */
[----:B------:R-:W-:Y:S01]  /*ccc0*/  FSEL R7, R131, -0.37612664699554443359, P1 ;  /* 0xbec093ac83077808 */ /* 0x000fe20000800000 */
[----:B------:R-:W-:Y:S01]  /*ccd0*/  FMUL R71, R53, 0.5 ;  /* 0x3f00000035477820 */ /* 0x000fe20000400000 */
[----:B------:R-:W-:Y:S01]  /*cce0*/  FADD R86, R3, 1 ;  /* 0x3f80000003567421 */ /* 0x000fe20000000000 */
[-C--:B------:R-:W-:Y:S01]  /*ccf0*/  FFMA R15, R8, R12.reuse, R15 ;  /* 0x0000000c080f7223 */ /* 0x080fe2000000000f */
[----:B------:R-:W-:Y:S01]  /*cd00*/  FSEL R8, R132, 0.11284004896879196167, P1 ;  /* 0x3de718af84087808 */ /* 0x000fe20000800000 */
[----:B------:R-:W-:Y:S01]  /*cd10*/  FMUL R71, R0, R71 ;  /* 0x0000004700477220 */ /* 0x000fe20000400000 */
[----:B------:R-:W-:Y:S01]  /*cd20*/  FSEL R0, R130, 0.12837915122509002686, P1 ;  /* 0x3e0375d382007808 */ /* 0x000fe20000800000 */
[----:B--2---:R-:W-:Y:S02]  /*cd30*/  @P0 FADD R91, -R2, 1 ;  /* 0x3f800000025b0421 */ /* 0x004fe40000000100 */
[----:B------:R-:W-:Y:S01]  /*cd40*/  FFMA R8, R15, R12, R8 ;  /* 0x0000000c0f087223 */ /* 0x000fe20000000008 */
[----:B------:R-:W-:Y:S02]  /*cd50*/  FSEL R15, -R12, R16, P1 ;  /* 0x000000100c0f7208 */ /* 0x000fe40000800100 */
[----:B------:R-:W-:Y:S01]  /*cd60*/  F2FP.BF16.F32.PACK_AB R70, R71, R70 ;  /* 0x000000464746723e */ /* 0x000fe200000010ff */
[----:B------:R-:W-:Y:S01]  /*cd70*/  FFMA R7, R8, R12, R7 ;  /* 0x0000000c08077223 */ /* 0x000fe20000000007 */
[----:B------:R-:W-:Y:S01]  /*cd80*/  FMUL R71, R85, R84 ;  /* 0x0000005455477220 */ /* 0x000fe20000400000 */
[----:B------:R-:W-:Y:S01]  /*cd90*/  FMUL R84, R56, 0.5 ;  /* 0x3f00000038547820 */ /* 0x000fe20000400000 */
[----:B------:R-:W-:Y:S01]  /*cda0*/  FMUL R85, R57, 0.5 ;  /* 0x3f00000039557820 */ /* 0x000fe20000400000 */
[----:B------:R-:W-:Y:S01]  /*cdb0*/  FFMA R0, R7, R12, R0 ;  /* 0x0000000c07007223 */ /* 0x000fe20000000000 */
[----:B------:R-:W-:Y:S01]  /*cdc0*/  IADD3 R2, PT, PT, R118, 0x400, RZ ;  /* 0x0000040076027810 */ /* 0x000fe20007ffe0ff */
[----:B------:R-:W-:Y:S01]  /*cdd0*/  FMUL R84, R89, R84 ;  /* 0x0000005459547220 */ /* 0x000fe20000400000 */
[----:B------:R-:W-:Y:S01]  /*cde0*/  FMUL R85, R86, R85 ;  /* 0x0000005556557220 */ /* 0x000fe20000400000 */
[----:B------:R-:W-:Y:S01]  /*cdf0*/  FFMA R15, R0, R15, R15 ;  /* 0x0000000f000f7223 */ /* 0x000fe2000000000f */
[----:B------:R-:W-:Y:S01]  /*ce00*/  FMUL R0, R59, 0.5 ;  /* 0x3f0000003b007820 */ /* 0x000fe20000400000 */
[----:B------:R-:W-:Y:S01]  /*ce10*/  FMUL R86, R58, 0.5 ;  /* 0x3f0000003a567820 */ /* 0x000fe20000400000 */
[----:B------:R-:W-:Y:S01]  /*ce20*/  FADD R89, R9, 1 ;  /* 0x3f80000009597421 */ /* 0x000fe20000000000 */
[----:B------:R-:W2:Y:S01]  /*ce30*/  @P1 MUFU.EX2 R3, R15 ;  /* 0x0000000f00031308 */ /* 0x000ea20000000800 */
[----:B------:R-:W-:Y:S01]  /*ce40*/  FMUL R0, R87, R0 ;  /* 0x0000000057007220 */ /* 0x000fe20000400000 */
[----:B------:R-:W-:Y:S01]  /*ce50*/  FMUL R87, R63, 0.5 ;  /* 0x3f0000003f577820 */ /* 0x000fe20000400000 */
[----:B------:R-:W-:Y:S01]  /*ce60*/  F2FP.BF16.F32.PACK_AB R84, R85, R84 ;  /* 0x000000545554723e */ /* 0x000fe200000010ff */
[----:B------:R-:W-:Y:S01]  /*ce70*/  FMUL R85, R89, R86 ;  /* 0x0000005659557220 */ /* 0x000fe20000400000 */
[----:B------:R-:W-:Y:S01]  /*ce80*/  FMUL R86, R61, 0.5 ;  /* 0x3f0000003d567820 */ /* 0x000fe20000400000 */
[----:B------:R-:W-:Y:S01]  /*ce90*/  F2FP.BF16.F32.PACK_AB R71, R0, R71 ;  /* 0x000000470047723e */ /* 0x000fe200000010ff */
[----:B------:R-:W-:Y:S01]  /*cea0*/  FMUL R88, R88, R87 ;  /* 0x0000005758587220 */ /* 0x000fe20000400000 */
[----:B------:R-:W-:Y:S01]  /*ceb0*/  FMUL R0, R60, 0.5 ;  /* 0x3f0000003c007820 */ /* 0x000fe20000400000 */
[----:B------:R-:W-:Y:S01]  /*cec0*/  FADD R87, R10, 1 ;  /* 0x3f8000000a577421 */ /* 0x000fe20000000000 */
[----:B------:R-:W-:Y:S01]  /*ced0*/  FADD R89, R11, 1 ;  /* 0x3f8000000b597421 */ /* 0x000fe20000000000 */
[----:B------:R-:W-:Y:S02]  /*cee0*/  LEA R118, R193, R118, 0x4 ;  /* 0x00000076c1767211 */ /* 0x000fe400078e20ff */
[----:B------:R-:W-:Y:S01]  /*cef0*/  FMUL R0, R87, R0 ;  /* 0x0000000057007220 */ /* 0x000fe20000400000 */
[----:B------:R-:W-:Y:S01]  /*cf00*/  FMUL R89, R89, R86 ;  /* 0x0000005659597220 */ /* 0x000fe20000400000 */
[----:B------:R-:W-:Y:S01]  /*cf10*/  LEA R2, R193, R2, 0x4 ;  /* 0x00000002c1027211 */ /* 0x000fe200078e20ff */
[----:B------:R1:W-:Y:S01]  /*cf20*/  STS.128 [R118+0x400], R76 ;  /* 0x0004004c76007388 */ /* 0x0003e20000000c00 */
[----:B--2---:R-:W-:Y:S01]  /*cf30*/  @P1 FADD R3, -R3, 1 ;  /* 0x3f80000003031421 */ /* 0x004fe20000000100 */
[----:B------:R-:W-:Y:S01]  /*cf40*/  @P0 LOP3.LUT R13, R91, 0x80000000, R14, 0xb8, !PT ;  /* 0x800000005b0d0812 */ /* 0x000fe200078eb80e */
[----:B------:R-:W-:Y:S01]  /*cf50*/  FMUL R87, R67, 0.5 ;  /* 0x3f00000043577820 */ /* 0x000fe20000400000 */
[----:B------:R-:W-:Y:S02]  /*cf60*/  F2FP.BF16.F32.PACK_AB R86, R89, R0 ;  /* 0x000000005956723e */ /* 0x000fe400000010ff */
[-C--:B------:R-:W-:Y:S02]  /*cf70*/  LEA R0, R194, R2.reuse, 0x4 ;  /* 0x00000002c2007211 */ /* 0x080fe400078e20ff */
[----:B------:R-:W-:Y:S02]  /*cf80*/  IADD3 R2, PT, PT, R117, R2, RZ ;  /* 0x0000000275027210 */ /* 0x000fe40007ffe0ff */
[----:B------:R-:W-:Y:S01]  /*cf90*/  @P1 LOP3.LUT R15, R3, 0x80000000, R16, 0xb8, !PT ;  /* 0x80000000030f1812 */ /* 0x000fe200078eb810 */
[----:B------:R-:W-:Y:S01]  /*cfa0*/  FMUL R3, R62, 0.5 ;  /* 0x3f0000003e037820 */ /* 0x000fe20000400000 */
[----:B------:R-:W-:Y:S01]  /*cfb0*/  F2FP.BF16.F32.PACK_AB R85, R88, R85 ;  /* 0x000000555855723e */ /* 0x000fe200000010ff */
[----:B------:R1:W-:Y:S01]  /*cfc0*/  STS.128 [R2], R80 ;  /* 0x0000005002007388 */ /* 0x0003e20000000c00 */
[----:B------:R-:W-:Y:S01]  /*cfd0*/  FADD R88, R13, 1 ;  /* 0x3f8000000d587421 */ /* 0x000fe20000000000 */
[----:B------:R-:W-:Y:S01]  /*cfe0*/  FADD R90, R15, 1 ;  /* 0x3f8000000f5a7421 */ /* 0x000fe20000000000 */
[----:B------:R-:W-:Y:S02]  /*cff0*/  IADD3 R117, PT, PT, R117, R0, RZ ;  /* 0x0000000075757210 */ /* 0x000fe40007ffe0ff */
[----:B------:R-:W-:Y:S01]  /*d000*/  FMUL R3, R88, R3 ;  /* 0x0000000358037220 */ /* 0x000fe20000400000 */
[----:B------:R-:W-:Y:S01]  /*d010*/  FMUL R90, R90, R87 ;  /* 0x000000575a5a7220 */ /* 0x000fe20000400000 */
[----:B------:R-:W-:Y:S01]  /*d020*/  ISETP.NE.AND P0, PT, R197, RZ, PT ;  /* 0x000000ffc500720c */ /* 0x000fe20003f05270 */
[----:B------:R1:W-:Y:S01]  /*d030*/  STS.128 [R0], R68 ;  /* 0x0000004400007388 */ /* 0x0003e20000000c00 */
[----:B------:R-:W-:Y:S02]  /*d040*/  @!P2 IADD3 R88, PT, PT, R126, 0x1, RZ ;  /* 0x000000017e58a810 */ /* 0x000fe40007ffe0ff */
[----:B------:R-:W-:Y:S02]  /*d050*/  F2FP.BF16.F32.PACK_AB R87, R90, R3 ;  /* 0x000000035a57723e */ /* 0x000fe400000010ff */
[C---:B------:R-:W-:Y:S03]  /*d060*/  @!P2 ISETP.NE.AND P1, PT, R88.reuse, 0x2, PT ;  /* 0x000000025800a80c */ /* 0x040fe60003f25270 */
[----:B------:R1:W-:Y:S01]  /*d070*/  STS.128 [R117], R84 ;  /* 0x0000005475007388 */ /* 0x0003e20000000c00 */
[----:B------:R-:W-:Y:S02]  /*d080*/  @!P2 SEL R3, RZ, 0x1, P1 ;  /* 0x00000001ff03a807 */ /* 0x000fe40000800000 */
[----:B------:R-:W-:Y:S02]  /*d090*/  @!P2 SEL R126, R88, RZ, P1 ;  /* 0x000000ff587ea207 */ /* 0x000fe40000800000 */
[----:B------:R-:W-:Y:S01]  /*d0a0*/  @!P2 LOP3.LUT R192, R192, R3, RZ, 0x3c, !PT ;  /* 0x00000003c0c0a212 */ /* 0x000fe200078e3cff */
[----:B------:R-:W-:Y:S01]  /*d0b0*/  @!PT LDS RZ, [RZ] ;  /* 0x00000000fffff984 */ /* 0x000fe20000000800 */
[----:B------:R-:W-:Y:S01]  /*d0c0*/  @!PT LDS RZ, [RZ] ;  /* 0x00000000fffff984 */ /* 0x000fe20000000800 */
[----:B------:R-:W-:Y:S01]  /*d0d0*/  @!PT LDS RZ, [RZ] ;  /* 0x00000000fffff984 */ /* 0x000fe20000000800 */
[----:B------:R-:W-:Y:S01]  /*d0e0*/  @!PT LDS RZ, [RZ] ;  /* 0x00000000fffff984 */ /* 0x000fe20000000800 */
[----:B------:R2:W-:Y:S06]  /*d0f0*/  MEMBAR.ALL.CTA ;  /* 0x0000000000007992 */ /* 0x0005ec0000008000 */
[----:B--2---:R-:W2:Y:S02]  /*d100*/  FENCE.VIEW.ASYNC.S ;  /* 0x00000000000073c6 */ /* 0x004ea40000000000 */
[----:B--2---:R-:W-:Y:S06]  /*d110*/  BAR.SYNC.DEFER_BLOCKING 0x1, 0x80 ;  /* 0x0042000000007b1d */ /* 0x004fec0000010000 */
[----:B------:R-:W-:Y:S05]  /*d120*/  @P0 BRA `(.L_x_100) ;  /* 0x00000000003c0947 */ /* 0x000fea0003800000 */
[----:B------:R-:W-:Y:S01]  /*d130*/  UIADD3 UR8, UP0, UPT, UR46, 0x680, URZ ;  /* 0x000006802e087890 */ /* 0x000fe2000ff1e0ff */
[----:B------:R-:W-:Y:S01]  /*d140*/  R2UR UR6, R177 ;  /* 0x00000000b10672ca */ /* 0x000fe200000e0000 */
[----:B------:R-:W-:Y:S01]  /*d150*/  ULEA UR4, UR43, UR41, 0xe ;  /* 0x000000292b047291 */ /* 0x000fe2000f8e70ff */
[----:B------:R-:W-:Y:S01]  /*d160*/  PLOP3.LUT P1, PT, PT, PT, PT, 0x80, 0x8 ;  /* 0x000000000008781c */ /* 0x000fe20003f2f070 */
[----:B------:R-:W-:Y:S01]  /*d170*/  UIADD3.X UR9, UPT, UPT, URZ, UR47, URZ, UP0, !UPT ;  /* 0x0000002fff097290 */ /* 0x000fe200087fe4ff */
[----:B------:R-:W-:Y:S01]  /*d180*/  IMAD.IADD R123, R178, 0x1, R123 ;  /* 0x00000001b27b7824 */ /* 0x000fe200078e027b */
[----:B------:R-:W-:Y:S11]  /*d190*/  UIADD3 UR4, UPT, UPT, UR4, 0x400, URZ ;  /* 0x0000040004047890 */ /* 0x000ff6000fffe0ff */
[----:B------:R-:W-:Y:S01]  /*d1a0*/  @!UPT UIADD3 URZ, UPT, UPT, URZ, URZ, URZ ;  /* 0x000000fffffff290 */ /* 0x000fe2000fffe0ff */
.L_x_101:
[----:B------:R-:W-:Y:S02]  /*d1b0*/  PLOP3.LUT P2, PT, P2, P1, PT, 0xf2, 0x2f ;  /* 0x00000000002f781c */ /* 0x000fe40001743e72 */
[----:B------:R-:W-:Y:S01]  /*d1c0*/  @P1 R2UR P2, UR5, R123 ;  /* 0x000000007b0512ca */ /* 0x000fe20000040000 */
[----:B------:R-:W-:Y:S07]  /*d1d0*/  UMOV UR7, UR36 ;  /* 0x0000002400077c82 */ /* 0x000fee0008000000 */
[----:B------:R-:W-:Y:S05]  /*d1e0*/  @P1 PLOP3.LUT P1, PT, P2, PT, PT, 0x80, 0x8 ;  /* 0x000000000008181c */ /* 0x000fea000172f070 */
[----:B------:R2:W-:Y:S08]  /*d1f0*/  UTMASTG.3D [UR4], [UR8] ;  /* 0x00000004080073b5 */ /* 0x0005f00008010000 */
[----:B--2---:R-:W-:Y:S05]  /*d200*/  @P1 BRA.U.ANY `(.L_x_101) ;  /* 0xfffffffd00e81947 */ /* 0x004fea000393ffff */
[----:B------:R0:W-:Y:S02]  /*d210*/  UTMACMDFLUSH ;  /* 0x00000000000079b7 */ /* 0x0001e40000000000 */
.L_x_100:
[----:B------:R-:W-:Y:S05]  /*d220*/  BSYNC.RECONVERGENT B0 ;  /* 0x0000000000007941 */ /* 0x000fea0003800200 */
.L_x_99:
[----:B------:R-:W-:Y:S01]  /*d230*/  UIADD3 UR43, UPT, UPT, UR43, 0x1, URZ ;  /* 0x000000012b2b7890 */ /* 0x000fe2000fffe0ff */
[----:B------:R-:W-:Y:S03]  /*d240*/  BSSY.RECONVERGENT B0, `(.L_x_102) ;  /* 0x0000007000007945 */ /* 0x000fe60003800200 */
[----:B------:R-:W-:Y:S04]  /*d250*/  UISETP.NE.AND UP0, UPT, UR43, 0x4, UPT ;  /* 0x000000042b00788c */ /* 0x000fe8000bf05270 */
[----:B------:R-:W-:Y:S02]  /*d260*/  USEL UR4, URZ, 0x1, UP0 ;  /* 0x00000001ff047887 */ /* 0x000fe40008000000 */
[----:B------:R-:W-:Y:S02]  /*d270*/  USEL UR43, UR43, URZ, UP0 ;  /* 0x000000ff2b2b7287 */ /* 0x000fe40008000000 */
[----:B------:R-:W-:Y:S01]  /*d280*/  ULOP3.LUT UR44, UR44, UR4, URZ, 0x3c, !UPT ;  /* 0x000000042c2c7292 */ /* 0x000fe2000f8e3cff */
[----:B------:R-:W-:Y:S11]  /*d290*/  @P0 BRA `(.L_x_103) ;  /* 0x0000000000040947 */ /* 0x000ff60003800000 */
[----:B------:R-:W-:Y:S04]  /*d2a0*/  DEPBAR.LE SB0, 0x1 ;  /* 0x000080400000791a */ /* 0x000fe80000000000 */
.L_x_103:
[----:B------:R-:W-:Y:S05]  /*d2b0*/  BSYNC.RECONVERGENT B0 ;  /* 0x0000000000007941 */ /* 0x000fea0003800200 */
.L_x_102:
[----:B------:R-:W-:Y:S01]  /*d2c0*/  BAR.SYNC.DEFER_BLOCKING 0x1, 0x80 ;  /* 0x0042000000007b1d */ /* 0x000fe20000010000 */
[----:B------:R-:W-:Y:S01]  /*d2d0*/  ISETP.NE.AND P3, PT, R201, RZ, PT ;  /* 0x000000ffc900720c */ /* 0x000fe20003f65270 */
[----:B------:R-:W-:Y:S05]  /*d2e0*/  VIADD R184, R184, 0x1 ;  /* 0x00000001b8b87836 */ /* 0x000fea0000000000 */
[----:B------:R-:W-:Y:S01]  /*d2f0*/  ISETP.GE.U32.AND P0, PT, R184, 0x2, PT ;  /* 0x00000002b800780c */ /* 0x000fe20003f06070 */
[----:B------:R-:W-:Y:S11]  /*d300*/  BSSY.RECONVERGENT B0, `(.L_x_104) ;  /* 0x000000b000007945 */ /* 0x000ff60003800200 */
[----:B------:R-:W-:Y:S01]  /*d310*/  @!UPT UIADD3 URZ, UPT, UPT, URZ, URZ, URZ ;  /* 0x000000fffffff290 */ /* 0x000fe2000fffe0ff */
[----:B------:R-:W-:Y:S05]  /*d320*/  @!P0 BRA `(.L_x_105) ;  /* 0x0000000000208947 */ /* 0x000fea0003800000 */
[C---:B------:R-:W-:Y:S01]  /*d330*/  @!P3 LEA R3, R190.reuse, UR41, 0x3 ;  /* 0x00000029be03bc11 */ /* 0x040fe2000f8e18ff */
[----:B-1----:R-:W-:Y:S02]  /*d340*/  IMAD.U32 R0, RZ, RZ, UR37 ;  /* 0x00000025ff007e24 */ /* 0x002fe4000f8e00ff */
[----:B------:R-:W-:Y:S02]  /*d350*/  VIADD R190, R190, 0x1 ;  /* 0x00000001bebe7836 */ /* 0x000fe40000000000 */
[----:B------:R-:W-:Y:S03]  /*d360*/  @!P3 VIADD R3, R3, 0x50 ;  /* 0x000000500303b836 */ /* 0x000fe60000000000 */
[----:B------:R-:W-:Y:S02]  /*d370*/  ISETP.NE.AND P0, PT, R190, 0x4, PT ;  /* 0x00000004be00780c */ /* 0x000fe40003f05270 */
[----:B------:R-:W-:Y:S02]  /*d380*/  @!P3 PRMT R0, R0, 0x654, R3 ;  /* 0x000006540000b816 */ /* 0x000fe40000000003 */
[----:B------:R-:W-:Y:S02]  /*d390*/  SEL R190, R190, RZ, P0 ;  /* 0x000000ffbebe7207 */ /* 0x000fe40000000000 */
[----:B------:R2:W-:Y:S07]  /*d3a0*/  @!P3 SYNCS.ARRIVE.TRANS64.RED.A1T0 RZ, [R0+URZ], RZ ;  /* 0x000000ff00ffb9a7 */ /* 0x0005ee00081004ff */
.L_x_105:
[----:B------:R-:W-:Y:S05]  /*d3b0*/  BSYNC.RECONVERGENT B0 ;  /* 0x0000000000007941 */ /* 0x000fea0003800200 */
.L_x_104:
[C---:B------:R-:W-:Y:S01]  /*d3c0*/  ISETP.EQ.OR P2, PT, R125.reuse, 0x3, P3 ;  /* 0x000000037d00780c */ /* 0x040fe20001f42670 */
[----:B------:R-:W-:Y:S01]  /*d3d0*/  VIADD R125, R125, 0x1 ;  /* 0x000000017d7d7836 */ /* 0x000fe20000000000 */
[----:B------:R-:W-:Y:S04]  /*d3e0*/  SEL R185, R185, 0x1, P3 ;  /* 0x00000001b9b97807 */ /* 0x000fe80001800000 */
[----:B------:R-:W-:Y:S07]  /*d3f0*/  ISETP.NE.AND P0, PT, R125, 0x4, PT ;  /* 0x000000047d00780c */ /* 0x000fee0003f05270 */
[----:B------:R-:W-:Y:S02]  /*d400*/  @!P2 LEA R3, R183, UR41, 0x3 ;  /* 0x00000029b703ac11 */ /* 0x000fe4000f8e18ff */
[----:B-12---:R-:W-:Y:S04]  /*d410*/  @!P2 SHF.L.U32 R0, R186, 0x1f, RZ ;  /* 0x0000001fba00a819 */ /* 0x006fe800000006ff */
[----:B------:R-:W1:Y:S02]  /*d420*/  @!P2 SYNCS.PHASECHK.TRANS64.TRYWAIT P1, [R3+URZ+0x30], R0 ;  /* 0x000030000300a5a7 */ /* 0x000e6400080211ff */
[----:B-1----:R-:W-:Y:S01]  /*d430*/  @!P2 SEL R185, RZ, 0x1, !P1 ;  /* 0x00000001ffb9a807 */ /* 0x002fe20004800000 */
[----:B------:R-:W-:Y:S06]  /*d440*/  @P0 BRA `(.L_x_106) ;  /* 0xffffff8000c00947 */ /* 0x000fec000383ffff */
[----:B------:R-:W-:Y:S01]  /*d450*/  ISETP.NE.AND P3, PT, R200, RZ, PT ;  /* 0x000000ffc800720c */ /* 0x000fe20003f65270 */
[----:B------:R-:W-:Y:S01]  /*d460*/  UIADD3 UR42, UPT, UPT, UR42, 0x4, URZ ;  /* 0x000000042a2a7890 */ /* 0x000fe2000fffe0ff */
[----:B------:R-:W-:Y:S01]  /*d470*/  ISETP.NE.AND P0, PT, R179, 0x2, PT ;  /* 0x00000002b300780c */ /* 0x000fe20003f05270 */
[----:B------:R-:W-:Y:S02]  /*d480*/  IMAD.IADD R18, R188, 0x1, R173 ;  /* 0x00000001bc127824 */ /* 0x000fe400078e02ad */
[----:B------:R-:W-:Y:S01]  /*d490*/  IMAD.IADD R19, R187, 0x1, R174 ;  /* 0x00000001bb137824 */ /* 0x000fe200078e02ae */
[----:B------:R-:W-:Y:S02]  /*d4a0*/  SEL R0, RZ, 0x1, P0 ;  /* 0x00000001ff007807 */ /* 0x000fe40000000000 */
[----:B------:R-:W-:Y:S02]  /*d4b0*/  SEL R179, R179, RZ, P0 ;  /* 0x000000ffb3b37207 */ /* 0x000fe40000000000 */
[----:B------:R-:W-:-:S03]  /*d4c0*/  LOP3.LUT R191, R191, R0, RZ, 0x3c, !PT ;  /* 0x00000000bfbf7212 */ /* 0x000fc600078e3cff */
[----:B------:R-:W-:Y:S01]  /*d4d0*/  @P3 R2UR UR36, R189 ;  /* 0x00000000bd2432ca */ /* 0x000fe200000e0000 */
[----:B------:R-:W-:-:S14]  /*d4e0*/  @P3 BRA `(.L_x_107) ;  /* 0xffffff7400303947 */ /* 0x000fdc000383ffff */
[----:B------:R-:W-:-:S09]  /*d4f0*/  UISETP.NE.AND UP0, UPT, UR45, URZ, UPT ;  /* 0x000000ff2d00728c */ /* 0x000fd2000bf05270 */
[----:B------:R-:W-:Y:S05]  /*d500*/  BRA.U !UP0, `(.L_x_108) ;  /* 0x0000000108487547 */ /* 0x000fea000b800000 */
[----:B------:R-:W1:Y:S02]  /*d510*/  LDCU.64 UR4, c[0x0][0x890] ;  /* 0x00011200ff0477ac */ /* 0x000e640008000a00 */
[----:B-1----:R-:W-:-:S04]  /*d520*/  UISETP.NE.U32.AND UP0, UPT, UR4, URZ, UPT ;  /* 0x000000ff0400728c */ /* 0x002fc8000bf05070 */
[----:B------:R-:W-:-:S09]  /*d530*/  UISETP.NE.AND.EX UP0, UPT, UR5, URZ, UPT, UP0 ;  /* 0x000000ff0500728c */ /* 0x000fd2000bf05300 */
[----:B------:R-:W-:Y:S05]  /*d540*/  BRA.U UP0, `(.L_x_109) ;  /* 0x00000001000c7547 */ /* 0x000fea000b800000 */
[----:B------:R-:W-:-:S13]  /*d550*/  FSETP.NEU.AND P0, PT, R139, RZ, PT ;  /* 0x000000ff8b00720b */ /* 0x000fda0003f0d000 */
[----:B------:R-:W-:Y:S05]  /*d560*/  @!P0 EXIT ;  /* 0x000000000000894d */ /* 0x000fea0003800000 */
[----:B------:R-:W-:Y:S05]  /*d570*/  BRA `(.L_x_108) ;  /* 0x00000000002c7947 */ /* 0x000fea0003800000 */
.L_x_109:
[----:B------:R-:W-:Y:S01]  /*d580*/  ISETP.NE.AND P0, PT, R176, RZ, PT ;  /* 0x000000ffb000720c */ /* 0x000fe20003f05270 */
[----:B------:R-:W-:-:S12]  /*d590*/  BSSY.RECONVERGENT B0, `(.L_x_108) ;  /* 0x0000009000007945 */ /* 0x000fd80003800200 */
[----:B------:R-:W-:Y:S05]  /*d5a0*/  @P0 BRA `(.L_x_110) ;  /* 0x0000000000140947 */ /* 0x000fea0003800000 */
[----:B------:R-:W1:Y:S02]  /*d5b0*/  LDCU.64 UR4, c[0x0][0x888] ;  /* 0x00011100ff0477ac */ /* 0x000e640008000a00 */
[----:B-1----:R-:W-:-:S04]  /*d5c0*/  ISETP.NE.U32.AND P0, PT, RZ, UR4, PT ;  /* 0x00000004ff007c0c */ /* 0x002fc8000bf05070 */
[----:B------:R-:W-:-:S13]  /*d5d0*/  ISETP.NE.AND.EX P0, PT, RZ, UR5, PT, P0 ;  /* 0x00000005ff007c0c */ /* 0x000fda000bf05300 */
[----:B------:R-:W-:Y:S05]  /*d5e0*/  @!P0 EXIT ;  /* 0x000000000000894d */ /* 0x000fea0003800000 */
[----:B------:R-:W-:Y:S05]  /*d5f0*/  BRA `(.L_x_111) ;  /* 0x0000000000087947 */ /* 0x000fea0003800000 */
.L_x_110:
[----:B------:R-:W-:-:S13]  /*d600*/  FSETP.NEU.AND P0, PT, R139, RZ, PT ;  /* 0x000000ff8b00720b */ /* 0x000fda0003f0d000 */
[----:B------:R-:W-:Y:S05]  /*d610*/  @!P0 EXIT ;  /* 0x000000000000894d */ /* 0x000fea0003800000 */
.L_x_111:
[----:B------:R-:W-:Y:S05]  /*d620*/  BSYNC.RECONVERGENT B0 ;  /* 0x0000000000007941 */ /* 0x000fea0003800200 */
.L_x_108:
[----:B------:R-:W-:Y:S01]  /*d630*/  LEA R3, R190, UR41, 0x3 ;  /* 0x00000029be037c11 */ /* 0x000fe2000f8e18ff */
[----:B------:R-:W-:Y:S01]  /*d640*/  IMAD.U32 R0, RZ, RZ, UR37 ;  /* 0x00000025ff007e24 */ /* 0x000fe2000f8e00ff */
[----:B------:R-:W-:-:S04]  /*d650*/  DEPBAR.LE SB0, 0x0 ;  /* 0x000080000000791a */ /* 0x000fc80000000000 */
[----:B------:R-:W-:-:S05]  /*d660*/  VIADD R3, R3, 0x50 ;  /* 0x0000005003037836 */ /* 0x000fca0000000000 */
[----:B------:R-:W-:-:S04]  /*d670*/  PRMT R0, R0, 0x654, R3 ;  /* 0x0000065400007816 */ /* 0x000fc80000000003 */
[----:B------:R-:W-:Y:S01]  /*d680*/  SYNCS.ARRIVE.TRANS64.RED.A1T0 RZ, [R0+URZ], RZ ;  /* 0x000000ff00ff79a7 */ /* 0x000fe200081004ff */
[----:B------:R-:W-:Y:S05]  /*d690*/  EXIT ;  /* 0x000000000000794d */ /* 0x000fea0003800000 */
.L_x_19:
[----:B----4-:R4:W1:Y:S02]  /*d6a0*/  SYNCS.PHASECHK.TRANS64.TRYWAIT P0, [R3+URZ+0xd0], R2 ;  /* 0x0000d002030075a7 */ /* 0x01086400080011ff */
[----:B-1----:R-:W-:Y:S05]  /*d6b0*/  @!P0 NANOSLEEP.SYNCS 0x989680 ;  /* 0x009896800000895d */ /* 0x002fea0003900000 */
[----:B------:R-:W1:Y:S02]  /*d6c0*/  @!P0 SYNCS.PHASECHK.TRANS64 P0, [R3+URZ+0xd0], R2 ;  /* 0x0000d002030085a7 */ /* 0x000e6400080010ff */
[----:B-1----:R-:W-:Y:S05]  /*d6d0*/  @!P0 BRA `(.L_x_19) ;  /* 0xfffffffc00f08947 */ /* 0x002fea000383ffff */
[----:B------:R-:W-:Y:S05]  /*d6e0*/  BRA `(.L_x_112) ;  /* 0xffffff3c00907947 */ /* 0x000fea000383ffff */
.L_x_22:
[----:B-1----:R-:W-:-:S07]  /*d6f0*/  MOV R2, UR33 ;  /* 0x0000002100027c02 */ /* 0x002fce0008000f00 */
.L_x_113:
[----:B-1----:R1:W4:Y:S02]  /*d700*/  SYNCS.PHASECHK.TRANS64.TRYWAIT P0, [R2+URZ+0x18], R5 ;  /* 0x00001805020075a7 */ /* 0x00232400080011ff */
[----:B----4-:R-:W-:Y:S05]  /*d710*/  @!P0 NANOSLEEP.SYNCS 0x989680 ;  /* 0x009896800000895d */ /* 0x010fea0003900000 */
[----:B------:R-:W4:Y:S02]  /*d720*/  @!P0 SYNCS.PHASECHK.TRANS64 P0, [R2+URZ+0x18], R5 ;  /* 0x00001805020085a7 */ /* 0x000f2400080010ff */
[----:B----4-:R-:W-:Y:S05]  /*d730*/  @!P0 BRA `(.L_x_113) ;  /* 0xfffffffc00f08947 */ /* 0x010fea000383ffff */
[----:B------:R-:W-:Y:S05]  /*d740*/  BRA `(.L_x_21) ;  /* 0xffffff3c00e07947 */ /* 0x000fea000383ffff */
.L_x_28:
[----:B-1----:R-:W-:-:S07]  /*d750*/  MOV R2, UR17 ;  /* 0x0000001100027c02 */ /* 0x002fce0008000f00 */
.L_x_114:
[----:B-1----:R1:W4:Y:S02]  /*d760*/  SYNCS.PHASECHK.TRANS64.TRYWAIT P0, [R2+URZ+0x18], R5 ;  /* 0x00001805020075a7 */ /* 0x00232400080011ff */
[----:B----4-:R-:W-:Y:S05]  /*d770*/  @!P0 NANOSLEEP.SYNCS 0x989680 ;  /* 0x009896800000895d */ /* 0x010fea0003900000 */
[----:B------:R-:W4:Y:S02]  /*d780*/  @!P0 SYNCS.PHASECHK.TRANS64 P0, [R2+URZ+0x18], R5 ;  /* 0x00001805020085a7 */ /* 0x000f2400080010ff */
[----:B----4-:R-:W-:Y:S05]  /*d790*/  @!P0 BRA `(.L_x_114) ;  /* 0xfffffffc00f08947 */ /* 0x010fea000383ffff */
[----:B------:R-:W-:Y:S05]  /*d7a0*/  BRA `(.L_x_27) ;  /* 0xffffff40008c7947 */ /* 0x000fea000383ffff */
.L_x_32:
[----:B-1----:R1:W4:Y:S02]  /*d7b0*/  SYNCS.PHASECHK.TRANS64.TRYWAIT P0, [R2+URZ+0x80], R3 ;  /* 0x00008003020075a7 */ /* 0x00232400080011ff */
[----:B----4-:R-:W-:Y:S05]  /*d7c0*/  @!P0 NANOSLEEP.SYNCS 0x989680 ;  /* 0x009896800000895d */ /* 0x010fea0003900000 */
[----:B------:R-:W4:Y:S02]  /*d7d0*/  @!P0 SYNCS.PHASECHK.TRANS64 P0, [R2+URZ+0x80], R3 ;  /* 0x00008003020085a7 */ /* 0x000f2400080010ff */
[----:B----4-:R-:W-:Y:S05]  /*d7e0*/  @!P0 BRA `(.L_x_32) ;  /* 0xfffffffc00f08947 */ /* 0x010fea000383ffff */
[----:B------:R-:W-:Y:S05]  /*d7f0*/  BRA `(.L_x_115) ;  /* 0xffffff44001c7947 */ /* 0x000fea000383ffff */
.L_x_36:
[----:B--2---:R-:W-:-:S07]  /*d800*/  MOV R0, UR5 ;  /* 0x0000000500007c02 */ /* 0x004fce0008000f00 */
.L_x_116:
[----:B-1----:R1:W2:Y:S02]  /*d810*/  SYNCS.PHASECHK.TRANS64.TRYWAIT P0, [R0+URZ], R3 ;  /* 0x00000003000075a7 */ /* 0x0022a400080011ff */
[----:B--2---:R-:W-:Y:S05]  /*d820*/  @!P0 NANOSLEEP.SYNCS 0x989680 ;  /* 0x009896800000895d */ /* 0x004fea0003900000 */
[----:B------:R-:W2:Y:S02]  /*d830*/  @!P0 SYNCS.PHASECHK.TRANS64 P0, [R0+URZ], R3 ;  /* 0x00000003000085a7 */ /* 0x000ea400080010ff */
[----:B--2---:R-:W-:Y:S05]  /*d840*/  @!P0 BRA `(.L_x_116) ;  /* 0xfffffffc00f08947 */ /* 0x004fea000383ffff */
[----:B------:R-:W-:Y:S05]  /*d850*/  BRA `(.L_x_117) ;  /* 0xffffff48008c7947 */ /* 0x000fea000383ffff */
.L_x_37:
[----:B--2---:R-:W-:-:S07]  /*d860*/  MOV R0, UR5 ;  /* 0x0000000500007c02 */ /* 0x004fce0008000f00 */
.L_x_118:
[----:B-1----:R1:W2:Y:S02]  /*d870*/  SYNCS.PHASECHK.TRANS64.TRYWAIT P0, [R0+URZ], R3 ;  /* 0x00000003000075a7 */ /* 0x0022a400080011ff */
[----:B--2---:R-:W-:Y:S05]  /*d880*/  @!P0 NANOSLEEP.SYNCS 0x989680 ;  /* 0x009896800000895d */ /* 0x004fea0003900000 */
[----:B------:R-:W2:Y:S02]  /*d890*/  @!P0 SYNCS.PHASECHK.TRANS64 P0, [R0+URZ], R3 ;  /* 0x00000003000085a7 */ /* 0x000ea400080010ff */
[----:B--2---:R-:W-:Y:S05]  /*d8a0*/  @!P0 BRA `(.L_x_118) ;  /* 0xfffffffc00f08947 */ /* 0x004fea000383ffff */
[----:B------:R-:W-:Y:S05]  /*d8b0*/  BRA `(.L_x_119) ;  /* 0xffffff4800987947 */ /* 0x000fea000383ffff */
.L_x_40:
[----:B-1----:R1:W2:Y:S02]  /*d8c0*/  SYNCS.PHASECHK.TRANS64.TRYWAIT P0, [R0+URZ+0xc0], R5 ;  /* 0x0000c005000075a7 */ /* 0x0022a400080011ff */
[----:B--2---:R-:W-:Y:S05]  /*d8d0*/  @!P0 NANOSLEEP.SYNCS 0x989680 ;  /* 0x009896800000895d */ /* 0x004fea0003900000 */
[----:B------:R-:W2:Y:S02]  /*d8e0*/  @!P0 SYNCS.PHASECHK.TRANS64 P0, [R0+URZ+0xc0], R5 ;  /* 0x0000c005000085a7 */ /* 0x000ea400080010ff */
[----:B--2---:R-:W-:Y:S05]  /*d8f0*/  @!P0 BRA `(.L_x_40) ;  /* 0xfffffffc00f08947 */ /* 0x004fea000383ffff */
[----:B------:R-:W-:Y:S05]  /*d900*/  BRA `(.L_x_120) ;  /* 0xffffff4800f47947 */ /* 0x000fea000383ffff */
.L_x_41:
[----:B------:R-:W-:-:S07]  /*d910*/  MOV R0, UR5 ;  /* 0x0000000500007c02 */ /* 0x000fce0008000f00 */
.L_x_121:
[----:B-1----:R1:W2:Y:S02]  /*d920*/  SYNCS.PHASECHK.TRANS64.TRYWAIT P0, [R0+URZ+0x90], R5 ;  /* 0x00009005000075a7 */ /* 0x0022a400080011ff */
[----:B--2---:R-:W-:Y:S05]  /*d930*/  @!P0 NANOSLEEP.SYNCS 0x989680 ;  /* 0x009896800000895d */ /* 0x004fea0003900000 */
[----:B------:R-:W2:Y:S02]  /*d940*/  @!P0 SYNCS.PHASECHK.TRANS64 P0, [R0+URZ+0x90], R5 ;  /* 0x00009005000085a7 */ /* 0x000ea400080010ff */
[----:B--2---:R-:W-:Y:S05]  /*d950*/  @!P0 BRA `(.L_x_121) ;  /* 0xfffffffc00f08947 */ /* 0x004fea000383ffff */
[----:B------:R-:W-:Y:S05]  /*d960*/  BRA `(.L_x_122) ;  /* 0xffffff4c00047947 */ /* 0x000fea000383ffff */
.L_x_42:
[----:B-1----:R1:W2:Y:S02]  /*d970*/  SYNCS.PHASECHK.TRANS64.TRYWAIT P1, [R0+URZ+0x80], R5 ;  /* 0x00008005000075a7 */ /* 0x0022a400080211ff */
[----:B--2---:R-:W-:Y:S05]  /*d980*/  @!P1 NANOSLEEP.SYNCS 0x989680 ;  /* 0x009896800000995d */ /* 0x004fea0003900000 */
[----:B------:R-:W2:Y:S02]  /*d990*/  @!P1 SYNCS.PHASECHK.TRANS64 P1, [R0+URZ+0x80], R5 ;  /* 0x00008005000095a7 */ /* 0x000ea400080210ff */
[----:B--2---:R-:W-:Y:S05]  /*d9a0*/  @!P1 BRA `(.L_x_42) ;  /* 0xfffffffc00f09947 */ /* 0x004fea000383ffff */
[----:B------:R-:W-:Y:S05]  /*d9b0*/  BRA `(.L_x_123) ;  /* 0xffffff4c00347947 */ /* 0x000fea000383ffff */
.L_x_45:
[----:B------:R-:W-:-:S07]  /*d9c0*/  MOV R0, UR5 ;  /* 0x0000000500007c02 */ /* 0x000fce0008000f00 */
.L_x_124:
[----:B-1----:R1:W2:Y:S02]  /*d9d0*/  SYNCS.PHASECHK.TRANS64.TRYWAIT P0, [R0+URZ+0x90], R3 ;  /* 0x00009003000075a7 */ /* 0x0022a400080011ff */
[----:B--2---:R-:W-:Y:S05]  /*d9e0*/  @!P0 NANOSLEEP.SYNCS 0x989680 ;  /* 0x009896800000895d */ /* 0x004fea0003900000 */
[----:B------:R-:W2:Y:S02]  /*d9f0*/  @!P0 SYNCS.PHASECHK.TRANS64 P0, [R0+URZ+0x90], R3 ;  /* 0x00009003000085a7 */ /* 0x000ea400080010ff */
[----:B--2---:R-:W-:Y:S05]  /*da00*/  @!P0 BRA `(.L_x_124) ;  /* 0xfffffffc00f08947 */ /* 0x004fea000383ffff */
[----:B------:R-:W-:Y:S05]  /*da10*/  BRA `(.L_x_44) ;  /* 0xffffff4c00887947 */ /* 0x000fea000383ffff */
.L_x_52:
[----:B-1----:R1:W2:Y:S02]  /*da20*/  SYNCS.PHASECHK.TRANS64.TRYWAIT P1, [R0+URZ+0x80], R5 ;  /* 0x00008005000075a7 */ /* 0x0022a400080211ff */
[----:B--2---:R-:W-:Y:S05]  /*da30*/  @!P1 NANOSLEEP.SYNCS 0x989680 ;  /* 0x009896800000995d */ /* 0x004fea0003900000 */
[----:B------:R-:W2:Y:S02]  /*da40*/  @!P1 SYNCS.PHASECHK.TRANS64 P1, [R0+URZ+0x80], R5 ;  /* 0x00008005000095a7 */ /* 0x000ea400080210ff */
[----:B--2---:R-:W-:Y:S05]  /*da50*/  @!P1 BRA `(.L_x_52) ;  /* 0xfffffffc00f09947 */ /* 0x004fea000383ffff */
[----:B------:R-:W-:Y:S05]  /*da60*/  BRA `(.L_x_125) ;  /* 0xffffff5000f87947 */ /* 0x000fea000383ffff */
.L_x_53:
[----:B------:R-:W-:-:S07]  /*da70*/  MOV R3, UR7 ;  /* 0x0000000700037c02 */ /* 0x000fce0008000f00 */
.L_x_126:
[----:B-1----:R1:W2:Y:S02]  /*da80*/  SYNCS.PHASECHK.TRANS64.TRYWAIT P0, [R3+URZ+0xb0], R0 ;  /* 0x0000b000030075a7 */ /* 0x0022a400080011ff */
[----:B--2---:R-:W-:Y:S05]  /*da90*/  @!P0 NANOSLEEP.SYNCS 0x989680 ;  /* 0x009896800000895d */ /* 0x004fea0003900000 */
[----:B------:R-:W2:Y:S02]  /*daa0*/  @!P0 SYNCS.PHASECHK.TRANS64 P0, [R3+URZ+0xb0], R0 ;  /* 0x0000b000030085a7 */ /* 0x000ea400080010ff */
[----:B--2---:R-:W-:Y:S05]  /*dab0*/  @!P0 BRA `(.L_x_126) ;  /* 0xfffffffc00f08947 */ /* 0x004fea000383ffff */
[----:B------:R-:W-:Y:S05]  /*dac0*/  BRA `(.L_x_127) ;  /* 0xffffff5400307947 */ /* 0x000fea000383ffff */
.L_x_56:
[----:B------:R-:W-:Y:S07]  /*dad0*/  MOV R0, UR6 ;  /* 0x0000000600007c02 */ /* 0x000fee0008000f00 */
.L_x_128:
[----:B-1----:R1:W2:Y:S02]  /*dae0*/  SYNCS.PHASECHK.TRANS64.TRYWAIT P0, [R0+URZ], R3 ;  /* 0x00000003000075a7 */ /* 0x0022a400080011ff */
[----:B--2---:R-:W-:Y:S05]  /*daf0*/  @!P0 NANOSLEEP.SYNCS 0x989680 ;  /* 0x009896800000895d */ /* 0x004fea0003900000 */
[----:B------:R-:W2:Y:S02]  /*db00*/  @!P0 SYNCS.PHASECHK.TRANS64 P0, [R0+URZ], R3 ;  /* 0x00000003000085a7 */ /* 0x000ea400080010ff */
[----:B--2---:R-:W-:Y:S05]  /*db10*/  @!P0 BRA `(.L_x_128) ;  /* 0xfffffffc00f08947 */ /* 0x004fea000383ffff */
[----:B------:R-:W-:Y:S05]  /*db20*/  BRA `(.L_x_55) ;  /* 0xffffff54004c7947 */ /* 0x000fea000383ffff */
.L_x_59:
[----:B------:R-:W-:-:S07]  /*db30*/  MOV R0, UR6 ;  /* 0x0000000600007c02 */ /* 0x000fce0008000f00 */
.L_x_129:
[----:B--2---:R2:W4:Y:S02]  /*db40*/  SYNCS.PHASECHK.TRANS64.TRYWAIT P0, [R0+URZ], R3 ;  /* 0x00000003000075a7 */ /* 0x00452400080011ff */
[----:B----4-:R-:W-:Y:S05]  /*db50*/  @!P0 NANOSLEEP.SYNCS 0x989680 ;  /* 0x009896800000895d */ /* 0x010fea0003900000 */
[----:B------:R-:W4:Y:S02]  /*db60*/  @!P0 SYNCS.PHASECHK.TRANS64 P0, [R0+URZ], R3 ;  /* 0x00000003000085a7 */ /* 0x000f2400080010ff */
[----:B----4-:R-:W-:Y:S05]  /*db70*/  @!P0 BRA `(.L_x_129) ;  /* 0xfffffffc00f08947 */ /* 0x010fea000383ffff */
[----:B------:R-:W-:Y:S05]  /*db80*/  BRA `(.L_x_130) ;  /* 0xffffff5800287947 */ /* 0x000fea000383ffff */
.L_x_60:
[----:B------:R-:W-:-:S07]  /*db90*/  MOV R0, UR7 ;  /* 0x0000000700007c02 */ /* 0x000fce0008000f00 */
.L_x_131:
[----:B-1----:R1:W2:Y:S02]  /*dba0*/  SYNCS.PHASECHK.TRANS64.TRYWAIT P0, [R0+URZ], R3 ;  /* 0x00000003000075a7 */ /* 0x0022a400080011ff */
[----:B--2---:R-:W-:Y:S05]  /*dbb0*/  @!P0 NANOSLEEP.SYNCS 0x989680 ;  /* 0x009896800000895d */ /* 0x004fea0003900000 */
[----:B------:R-:W2:Y:S02]  /*dbc0*/  @!P0 SYNCS.PHASECHK.TRANS64 P0, [R0+URZ], R3 ;  /* 0x00000003000085a7 */ /* 0x000ea400080010ff */
[----:B--2---:R-:W-:Y:S05]  /*dbd0*/  @!P0 BRA `(.L_x_131) ;  /* 0xfffffffc00f08947 */ /* 0x004fea000383ffff */
[----:B------:R-:W-:Y:S05]  /*dbe0*/  BRA `(.L_x_132) ;  /* 0xffffff5800347947 */ /* 0x000fea000383ffff */
.L_x_65:
[----:B--2---:R2:W3:Y:S02]  /*dbf0*/  SYNCS.PHASECHK.TRANS64.TRYWAIT P0, [R0+URZ+0x80], R3 ;  /* 0x00008003000075a7 */ /* 0x0044e400080011ff */
[----:B---3--:R-:W-:Y:S05]  /*dc00*/  @!P0 NANOSLEEP.SYNCS 0x989680 ;  /* 0x009896800000895d */ /* 0x008fea0003900000 */
[----:B------:R-:W3:Y:S02]  /*dc10*/  @!P0 SYNCS.PHASECHK.TRANS64 P0, [R0+URZ+0x80], R3 ;  /* 0x00008003000085a7 */ /* 0x000ee400080010ff */
[----:B---3--:R-:W-:Y:S05]  /*dc20*/  @!P0 BRA `(.L_x_65) ;  /* 0xfffffffc00f08947 */ /* 0x008fea000383ffff */
[----:B------:R-:W-:Y:S05]  /*dc30*/  BRA `(.L_x_133) ;  /* 0xffffff5c00407947 */ /* 0x000fea000383ffff */
.L_x_68:
[----:B------:R-:W-:Y:S07]  /*dc40*/  MOV R0, UR7 ;  /* 0x0000000700007c02 */ /* 0x000fee0008000f00 */
.L_x_134:
[----:B--2---:R2:W3:Y:S02]  /*dc50*/  SYNCS.PHASECHK.TRANS64.TRYWAIT P0, [R0+URZ+0x78], R3 ;  /* 0x00007803000075a7 */ /* 0x0044e400080011ff */
[----:B---3--:R-:W-:Y:S05]  /*dc60*/  @!P0 NANOSLEEP.SYNCS 0x989680 ;  /* 0x009896800000895d */ /* 0x008fea0003900000 */
[----:B------:R-:W3:Y:S02]  /*dc70*/  @!P0 SYNCS.PHASECHK.TRANS64 P0, [R0+URZ+0x78], R3 ;  /* 0x00007803000085a7 */ /* 0x000ee400080010ff */
[----:B---3--:R-:W-:Y:S05]  /*dc80*/  @!P0 BRA `(.L_x_134) ;  /* 0xfffffffc00f08947 */ /* 0x008fea000383ffff */
[----:B------:R-:W-:Y:S05]  /*dc90*/  BRA `(.L_x_67) ;  /* 0xffffff6000207947 */ /* 0x000fea000383ffff */
.L_x_71:
[----:B------:R-:W-:Y:S07]  /*dca0*/  MOV R3, UR7 ;  /* 0x0000000700037c02 */ /* 0x000fee0008000f00 */
.L_x_135:
[----:B-1----:R1:W2:Y:S02]  /*dcb0*/  SYNCS.PHASECHK.TRANS64.TRYWAIT P0, [R3+URZ+0x50], R12 ;  /* 0x0000500c030075a7 */ /* 0x0022a400080011ff */
[----:B--2---:R-:W-:Y:S05]  /*dcc0*/  @!P0 NANOSLEEP.SYNCS 0x989680 ;  /* 0x009896800000895d */ /* 0x004fea0003900000 */
[----:B------:R-:W2:Y:S02]  /*dcd0*/  @!P0 SYNCS.PHASECHK.TRANS64 P0, [R3+URZ+0x50], R12 ;  /* 0x0000500c030085a7 */ /* 0x000ea400080010ff */
[----:B--2---:R-:W-:Y:S05]  /*dce0*/  @!P0 BRA `(.L_x_135) ;  /* 0xfffffffc00f08947 */ /* 0x004fea000383ffff */
[----:B------:R-:W-:Y:S05]  /*dcf0*/  BRA `(.L_x_136) ;  /* 0xffffff6000987947 */ /* 0x000fea000383ffff */
.L_x_72:
[----:B-1----:R-:W-:Y:S07]  /*dd00*/  MOV R3, UR7 ;  /* 0x0000000700037c02 */ /* 0x002fee0008000f00 */
.L_x_137:
[----:B-1----:R1:W2:Y:S02]  /*dd10*/  SYNCS.PHASECHK.TRANS64.TRYWAIT P0, [R3+URZ+0x58], R12 ;  /* 0x0000580c030075a7 */ /* 0x0022a400080011ff */
[----:B--2---:R-:W-:Y:S05]  /*dd20*/  @!P0 NANOSLEEP.SYNCS 0x989680 ;  /* 0x009896800000895d */ /* 0x004fea0003900000 */
[----:B------:R-:W2:Y:S02]  /*dd30*/  @!P0 SYNCS.PHASECHK.TRANS64 P0, [R3+URZ+0x58], R12 ;  /* 0x0000580c030085a7 */ /* 0x000ea400080010ff */
[----:B--2---:R-:W-:Y:S05]  /*dd40*/  @!P0 BRA `(.L_x_137) ;  /* 0xfffffffc00f08947 */ /* 0x004fea000383ffff */
[----:B------:R-:W-:Y:S05]  /*dd50*/  BRA `(.L_x_138) ;  /* 0xffffff6000d47947 */ /* 0x000fea000383ffff */
.L_x_73:
[----:B-1----:R-:W-:Y:S07]  /*dd60*/  MOV R3, UR7 ;  /* 0x0000000700037c02 */ /* 0x002fee0008000f00 */
.L_x_139:
[----:B-1----:R1:W2:Y:S02]  /*dd70*/  SYNCS.PHASECHK.TRANS64.TRYWAIT P0, [R3+URZ+0x60], R12 ;  /* 0x0000600c030075a7 */ /* 0x0022a400080011ff */
[----:B--2---:R-:W-:Y:S05]  /*dd80*/  @!P0 NANOSLEEP.SYNCS 0x989680 ;  /* 0x009896800000895d */ /* 0x004fea0003900000 */
[----:B------:R-:W2:Y:S02]  /*dd90*/  @!P0 SYNCS.PHASECHK.TRANS64 P0, [R3+URZ+0x60], R12 ;  /* 0x0000600c030085a7 */ /* 0x000ea400080010ff */
[----:B--2---:R-:W-:Y:S05]  /*dda0*/  @!P0 BRA `(.L_x_139) ;  /* 0xfffffffc00f08947 */ /* 0x004fea000383ffff */
[----:B------:R-:W-:Y:S05]  /*ddb0*/  BRA `(.L_x_140) ;  /* 0xffffff64001c7947 */ /* 0x000fea000383ffff */
.L_x_74:
[----:B------:R-:W-:Y:S07]  /*ddc0*/  MOV R3, UR7 ;  /* 0x0000000700037c02 */ /* 0x000fee0008000f00 */
.L_x_141:
[----:B-1----:R1:W2:Y:S02]  /*ddd0*/  SYNCS.PHASECHK.TRANS64.TRYWAIT P0, [R3+URZ+0x68], R12 ;  /* 0x0000680c030075a7 */ /* 0x0022a400080011ff */
[----:B--2---:R-:W-:Y:S05]  /*dde0*/  @!P0 NANOSLEEP.SYNCS 0x989680 ;  /* 0x009896800000895d */ /* 0x004fea0003900000 */
[----:B------:R-:W2:Y:S02]  /*ddf0*/  @!P0 SYNCS.PHASECHK.TRANS64 P0, [R3+URZ+0x68], R12 ;  /* 0x0000680c030085a7 */ /* 0x000ea400080010ff */
[----:B--2---:R-:W-:Y:S05]  /*de00*/  @!P0 BRA `(.L_x_141) ;  /* 0xfffffffc00f08947 */ /* 0x004fea000383ffff */
[----:B------:R-:W-:Y:S05]  /*de10*/  BRA `(.L_x_142) ;  /* 0xffffff6400a47947 */ /* 0x000fea000383ffff */
.L_x_76:
[----:B------:R-:W-:-:S07]  /*de20*/  MOV R0, UR7 ;  /* 0x0000000700007c02 */ /* 0x000fce0008000f00 */
.L_x_143:
[----:B-1----:R1:W3:Y:S02]  /*de30*/  SYNCS.PHASECHK.TRANS64.TRYWAIT P0, [R0+URZ+0x50], R3 ;  /* 0x00005003000075a7 */ /* 0x0022e400080011ff */
[----:B---3--:R-:W-:Y:S05]  /*de40*/  @!P0 NANOSLEEP.SYNCS 0x989680 ;  /* 0x009896800000895d */ /* 0x008fea0003900000 */
[----:B------:R-:W3:Y:S02]  /*de50*/  @!P0 SYNCS.PHASECHK.TRANS64 P0, [R0+URZ+0x50], R3 ;  /* 0x00005003000085a7 */ /* 0x000ee400080010ff */
[----:B---3--:R-:W-:Y:S05]  /*de60*/  @!P0 BRA `(.L_x_143) ;  /* 0xfffffffc00f08947 */ /* 0x008fea000383ffff */
[----:B------:R-:W-:Y:S05]  /*de70*/  BRA `(.L_x_144) ;  /* 0xffffff6800147947 */ /* 0x000fea000383ffff */
.L_x_77:
[----:B-1----:R-:W-:-:S07]  /*de80*/  MOV R0, UR7 ;  /* 0x0000000700007c02 */ /* 0x002fce0008000f00 */
.L_x_145:
[----:B-1----:R1:W3:Y:S02]  /*de90*/  SYNCS.PHASECHK.TRANS64.TRYWAIT P0, [R0+URZ+0x58], R3 ;  /* 0x00005803000075a7 */ /* 0x0022e400080011ff */
[----:B---3--:R-:W-:Y:S05]  /*dea0*/  @!P0 NANOSLEEP.SYNCS 0x989680 ;  /* 0x009896800000895d */ /* 0x008fea0003900000 */
[----:B------:R-:W3:Y:S02]  /*deb0*/  @!P0 SYNCS.PHASECHK.TRANS64 P0, [R0+URZ+0x58], R3 ;  /* 0x00005803000085a7 */ /* 0x000ee400080010ff */
[----:B---3--:R-:W-:Y:S05]  /*dec0*/  @!P0 BRA `(.L_x_145) ;  /* 0xfffffffc00f08947 */ /* 0x008fea000383ffff */
[----:B------:R-:W-:Y:S05]  /*ded0*/  BRA `(.L_x_146) ;  /* 0xffffff6800047947 */ /* 0x000fea000383ffff */
.L_x_78:
[----:B-1----:R-:W-:-:S07]  /*dee0*/  MOV R0, UR7 ;  /* 0x0000000700007c02 */ /* 0x002fce0008000f00 */
.L_x_147:
[----:B-1----:R1:W3:Y:S02]  /*def0*/  SYNCS.PHASECHK.TRANS64.TRYWAIT P0, [R0+URZ+0x60], R3 ;  /* 0x00006003000075a7 */ /* 0x0022e400080011ff */
[----:B---3--:R-:W-:Y:S05]  /*df00*/  @!P0 NANOSLEEP.SYNCS 0x989680 ;  /* 0x009896800000895d */ /* 0x008fea0003900000 */
[----:B------:R-:W3:Y:S02]  /*df10*/  @!P0 SYNCS.PHASECHK.TRANS64 P0, [R0+URZ+0x60], R3 ;  /* 0x00006003000085a7 */ /* 0x000ee400080010ff */
[----:B---3--:R-:W-:Y:S05]  /*df20*/  @!P0 BRA `(.L_x_147) ;  /* 0xfffffffc00f08947 */ /* 0x008fea000383ffff */
[----:B------:R-:W-:Y:S05]  /*df30*/  BRA `(.L_x_148) ;  /* 0xffffff6400f47947 */ /* 0x000fea000383ffff */
.L_x_80:
[----:B-1----:R1:W2:Y:S02]  /*df40*/  SYNCS.PHASECHK.TRANS64.TRYWAIT P0, [R0+URZ+0x80], R3 ;  /* 0x00008003000075a7 */ /* 0x0022a400080011ff */
[----:B--2---:R-:W-:Y:S05]  /*df50*/  @!P0 NANOSLEEP.SYNCS 0x989680 ;  /* 0x009896800000895d */ /* 0x004fea0003900000 */
[----:B------:R-:W2:Y:S02]  /*df60*/  @!P0 SYNCS.PHASECHK.TRANS64 P0, [R0+URZ+0x80], R3 ;  /* 0x00008003000085a7 */ /* 0x000ea400080010ff */
[----:B--2---:R-:W-:Y:S05]  /*df70*/  @!P0 BRA `(.L_x_80) ;  /* 0xfffffffc00f08947 */ /* 0x004fea000383ffff */
[----:B------:R-:W-:Y:S05]  /*df80*/  BRA `(.L_x_149) ;  /* 0xffffff68009c7947 */ /* 0x000fea000383ffff */
.L_x_94:
[----:B-1----:R1:W2:Y:S02]  /*df90*/  SYNCS.PHASECHK.TRANS64.TRYWAIT P0, [R3+URZ+0x30], R0 ;  /* 0x00003000030075a7 */ /* 0x0022a400080011ff */
[----:B--2---:R-:W-:Y:S05]  /*dfa0*/  @!P0 NANOSLEEP.SYNCS 0x989680 ;  /* 0x009896800000895d */ /* 0x004fea0003900000 */
[----:B------:R-:W2:Y:S02]  /*dfb0*/  @!P0 SYNCS.PHASECHK.TRANS64 P0, [R3+URZ+0x30], R0 ;  /* 0x00003000030085a7 */ /* 0x000ea400080010ff */
[----:B--2---:R-:W-:Y:S05]  /*dfc0*/  @!P0 BRA `(.L_x_94) ;  /* 0xfffffffc00f08947 */ /* 0x004fea000383ffff */
[----:B------:R-:W-:Y:S05]  /*dfd0*/  BRA `(.L_x_93) ;  /* 0xffffff7800307947 */ /* 0x000fea000383ffff */
.L_x_97:
[----:B----4-:R4:W1:Y:S02]  /*dfe0*/  SYNCS.PHASECHK.TRANS64.TRYWAIT P1, [R202+URZ+0xa0], R3 ;  /* 0x0000a003ca0075a7 */ /* 0x01086400080211ff */
[----:B-1----:R-:W-:Y:S05]  /*dff0*/  @!P1 NANOSLEEP.SYNCS 0x989680 ;  /* 0x009896800000995d */ /* 0x002fea0003900000 */
[----:B------:R-:W1:Y:S02]  /*e000*/  @!P1 SYNCS.PHASECHK.TRANS64 P1, [R202+URZ+0xa0], R3 ;  /* 0x0000a003ca0095a7 */ /* 0x000e6400080210ff */
[----:B-1----:R-:W-:Y:S05]  /*e010*/  @!P1 BRA `(.L_x_97) ;  /* 0xfffffffc00f09947 */ /* 0x002fea000383ffff */
[----:B------:R-:W-:Y:S05]  /*e020*/  BRA `(.L_x_96) ;  /* 0xffffff7800a07947 */ /* 0x000fea000383ffff */
        .weak           $__internal_0_$__cuda_sm10x_tcgen05_guardrail_trap_col_being_dealloced_not_returned_by_alloc
        .type           $__internal_0_$__cuda_sm10x_tcgen05_guardrail_trap_col_being_dealloced_not_returned_by_alloc,@function
        .size           $__internal_0_$__cuda_sm10x_tcgen05_guardrail_trap_col_being_dealloced_not_returned_by_alloc,($__internal_1_$__cuda_sm10x_tcgen05_guardrail_trap_phase_invalid_during_alloc - $__internal_0_$__cuda_sm10x_tcgen05_guardrail_trap_col_being_dealloced_not_returned_by_alloc)
$__internal_0_$__cuda_sm10x_tcgen05_guardrail_trap_col_being_dealloced_not_returned_by_alloc:
[----:B------:R-:W-:Y:S05]  /*e030*/  BPT.TRAP 0x1 ;  /* 0x000000040000795c */ /* 0x000fea0000300000 */
[----:B------:R-:W-:-:S04]  /*e040*/  HFMA2 R3, -RZ, RZ, 0, 0 ;  /* 0x00000000ff037431 */ /* 0x000fc800000001ff */
[----:B------:R-:W-:Y:S05]  /*e050*/  RET.REL.NODEC R2 `(_ZN7cutlass13device_kernelINS_4gemm6kernel13GemmUniversalIN4cute5tupleIJiiiiEEENS1_10collective13CollectiveMmaINS1_35MainloopSm100TmaUmmaWarpSpecializedILi3ELi2ELi2ENS5_IJNS4_1CILi1EEESB_SB_EEEEENS5_IJNSA_ILi128EEENSA_ILi256EEENSA_ILi64EEEEEENS_10bfloat16_tENS5_IJlSB_lEEESI_SJ_NS4_8TiledMMAINS4_8MMA_AtomIJNS4_20SM100_MMA_F16BF16_SSISI_SI_fLi128ELi256ELNS4_4UMMA5MajorE0ELSO_0ELNSN_7ScaleInE0ELSP_0EEEEEENS4_6LayoutISC_NS5_IJNSA_ILi0EEEST_ST_EEEEENS5_IJNS4_10UnderscoreESW_SW_EEEEENS4_13SM90_TMA_LOADENS4_14ComposedLayoutINS4_7SwizzleILi3ELi4ELi3EEENS4_18smem_ptr_flag_bitsILi16EEENSS_INS5_IJNSA_ILi8EEESG_EEENS5_IJSG_SB_EEEEEEEvNS4_8identityESZ_S19_vS1A_EENS_8epilogue10collective18CollectiveEpilogueINS1C_23Sm100TmaWarpSpecializedILi4ELi2ELi64ELb1ELb0EEEJSH_NS5_IJNSS_ISE_SB_EENSS_ISG_SB_EEEEESI_SJ_SI_SJ_NS1C_6fusion15FusionCallbacksIS1G_NS1K_13LinCombEltActINS1C_6thread4GELUESI_fSI_fLNS_15FloatRoundStyleE2EEESH_S1J_JEEENS4_5SM1004TMEM4LOAD26SM100_TMEM_LOAD_32dp32b64xESZ_S19_NS4_39AutoVectorizingCopyWithAssumedAlignmentILi128EEENS4_14SM90_TMA_STOREES19_S1X_S1X_EEEvvEEEEvNT_6ParamsE) ;  /* 0xffffff1c02e87950 */ /* 0x000fea0003c3ffff */
        .weak           $__internal_1_$__cuda_sm10x_tcgen05_guardrail_trap_phase_invalid_during_alloc
        .type           $__internal_1_$__cuda_sm10x_tcgen05_guardrail_trap_phase_invalid_during_alloc,@function
        .size           $__internal_1_$__cuda_sm10x_tcgen05_guardrail_trap_phase_invalid_during_alloc,($__internal_2_$__cuda_sm10x_tcgen05_guardrail_trap_unallocated_columns_being_dealloced - $__internal_1_$__cuda_sm10x_tcgen05_guardrail_trap_phase_invalid_during_alloc)
$__internal_1_$__cuda_sm10x_tcgen05_guardrail_trap_phase_invalid_during_alloc:
[----:B------:R-:W-:Y:S05]  /*e060*/  BPT.TRAP 0x1 ;  /* 0x000000040000795c */ /* 0x000fea0000300000 */
[----:B------:R-:W-:-:S04]  /*e070*/  MOV R3, 0x0 ;  /* 0x0000000000037802 */ /* 0x000fc80000000f00 */
[----:B------:R-:W-:Y:S05]  /*e080*/  RET.REL.NODEC R2 `(_ZN7cutlass13device_kernelINS_4gemm6kernel13GemmUniversalIN4cute5tupleIJiiiiEEENS1_10collective13CollectiveMmaINS1_35MainloopSm100TmaUmmaWarpSpecializedILi3ELi2ELi2ENS5_IJNS4_1CILi1EEESB_SB_EEEEENS5_IJNSA_ILi128EEENSA_ILi256EEENSA_ILi64EEEEEENS_10bfloat16_tENS5_IJlSB_lEEESI_SJ_NS4_8TiledMMAINS4_8MMA_AtomIJNS4_20SM100_MMA_F16BF16_SSISI_SI_fLi128ELi256ELNS4_4UMMA5MajorE0ELSO_0ELNSN_7ScaleInE0ELSP_0EEEEEENS4_6LayoutISC_NS5_IJNSA_ILi0EEEST_ST_EEEEENS5_IJNS4_10UnderscoreESW_SW_EEEEENS4_13SM90_TMA_LOADENS4_14ComposedLayoutINS4_7SwizzleILi3ELi4ELi3EEENS4_18smem_ptr_flag_bitsILi16EEENSS_INS5_IJNSA_ILi8EEESG_EEENS5_IJSG_SB_EEEEEEEvNS4_8identityESZ_S19_vS1A_EENS_8epilogue10collective18CollectiveEpilogueINS1C_23Sm100TmaWarpSpecializedILi4ELi2ELi64ELb1ELb0EEEJSH_NS5_IJNSS_ISE_SB_EENSS_ISG_SB_EEEEESI_SJ_SI_SJ_NS1C_6fusion15FusionCallbacksIS1G_NS1K_13LinCombEltActINS1C_6thread4GELUESI_fSI_fLNS_15FloatRoundStyleE2EEESH_S1J_JEEENS4_5SM1004TMEM4LOAD26SM100_TMEM_LOAD_32dp32b64xESZ_S19_NS4_39AutoVectorizingCopyWithAssumedAlignmentILi128EEENS4_14SM90_TMA_STOREES19_S1X_S1X_EEEvvEEEEvNT_6ParamsE) ;  /* 0xffffff1c02dc7950 */ /* 0x000fea0003c3ffff */
        .weak           $__internal_2_$__cuda_sm10x_tcgen05_guardrail_trap_unallocated_columns_being_dealloced
        .type           $__internal_2_$__cuda_sm10x_tcgen05_guardrail_trap_unallocated_columns_being_dealloced,@function
        .size           $__internal_2_$__cuda_sm10x_tcgen05_guardrail_trap_unallocated_columns_being_dealloced,(.L_x_151 - $__internal_2_$__cuda_sm10x_tcgen05_guardrail_trap_unallocated_columns_being_dealloced)
$__internal_2_$__cuda_sm10x_tcgen05_guardrail_trap_unallocated_columns_being_dealloced:
[----:B------:R-:W-:Y:S05]  /*e090*/  BPT.TRAP 0x1 ;  /* 0x000000040000795c */ /* 0x000fea0000300000 */
[----:B------:R-:W-:-:S04]  /*e0a0*/  HFMA2 R3, -RZ, RZ, 0, 0 ;  /* 0x00000000ff037431 */ /* 0x000fc800000001ff */
[----:B------:R-:W-:Y:S05]  /*e0b0*/  RET.REL.NODEC R2 `(_ZN7cutlass13device_kernelINS_4gemm6kernel13GemmUniversalIN4cute5tupleIJiiiiEEENS1_10collective13CollectiveMmaINS1_35MainloopSm100TmaUmmaWarpSpecializedILi3ELi2ELi2ENS5_IJNS4_1CILi1EEESB_SB_EEEEENS5_IJNSA_ILi128EEENSA_ILi256EEENSA_ILi64EEEEEENS_10bfloat16_tENS5_IJlSB_lEEESI_SJ_NS4_8TiledMMAINS4_8MMA_AtomIJNS4_20SM100_MMA_F16BF16_SSISI_SI_fLi128ELi256ELNS4_4UMMA5MajorE0ELSO_0ELNSN_7ScaleInE0ELSP_0EEEEEENS4_6LayoutISC_NS5_IJNSA_ILi0EEEST_ST_EEEEENS5_IJNS4_10UnderscoreESW_SW_EEEEENS4_13SM90_TMA_LOADENS4_14ComposedLayoutINS4_7SwizzleILi3ELi4ELi3EEENS4_18smem_ptr_flag_bitsILi16EEENSS_INS5_IJNSA_ILi8EEESG_EEENS5_IJSG_SB_EEEEEEEvNS4_8identityESZ_S19_vS1A_EENS_8epilogue10collective18CollectiveEpilogueINS1C_23Sm100TmaWarpSpecializedILi4ELi2ELi64ELb1ELb0EEEJSH_NS5_IJNSS_ISE_SB_EENSS_ISG_SB_EEEEESI_SJ_SI_SJ_NS1C_6fusion15FusionCallbacksIS1G_NS1K_13LinCombEltActINS1C_6thread4GELUESI_fSI_fLNS_15FloatRoundStyleE2EEESH_S1J_JEEENS4_5SM1004TMEM4LOAD26SM100_TMEM_LOAD_32dp32b64xESZ_S19_NS4_39AutoVectorizingCopyWithAssumedAlignmentILi128EEENS4_14SM90_TMA_STOREES19_S1X_S1X_EEEvvEEEEvNT_6ParamsE) ;  /* 0xffffff1c02d07950 */ /* 0x000fea0003c3ffff */
.L_x_150:
[----:B------:R-:W-:-:S00]  /*e0c0*/  BRA `(.L_x_150) ;  /* 0xfffffffc00fc7947 */ /* 0x000fc0000383ffff */
[----:B------:R-:W-:-:S00]  /*e0d0*/  NOP ;  /* 0x0000000000007918 */ /* 0x000fc00000000000 */
        /* <DEDUP_REMOVED lines=10> */
.L_x_151:


//--------------------- .nv.global.init           --------------------------
	.section	.nv.global.init,"aw",@progbits
.nv.global.init:
	.type		$str$27,@object
	.size		$str$27,($str$28 - $str$27)
$str$27:
        /*0000*/ 	.byte	0x28, 0x61, 0x64, 0x64, 0x72, 0x65, 0x73, 0x73, 0x20, 0x26, 0x20, 0x6d, 0x61, 0x73, 0x6b, 0x29
        /*0010*/ 	.byte	0x20, 0x3d, 0x3d, 0x20, 0x30, 0x00
	.type		$str$28,@object
	.size		$str$28,($str$26 - $str$28)
$str$28:
        /*0016*/ 	.byte	0x2f, 0x74, 0x6d, 0x70, 0x2f, 0x63, 0x75, 0x74, 0x6c, 0x61, 0x73, 0x73, 0x5f, 0x73, 0x77, 0x65
        /*0026*/ 	.byte	0x65, 0x70, 0x5f, 0x73, 0x72, 0x63, 0x2f, 0x69, 0x6e, 0x63, 0x6c, 0x75, 0x64, 0x65, 0x2f, 0x63
        /*0036*/ 	.byte	0x75, 0x74, 0x65, 0x2f, 0x70, 0x6f, 0x69, 0x6e, 0x74, 0x65, 0x72, 0x5f, 0x66, 0x6c, 0x61, 0x67
        /*0046*/ 	.byte	0x67, 0x65, 0x64, 0x2e, 0x68, 0x70, 0x70, 0x00
	.type		$str$26,@object
	.size		$str$26,($str$25 - $str$26)
$str$26:
        /*004e*/ 	.byte	0x2f, 0x74, 0x6d, 0x70, 0x2f, 0x63, 0x75, 0x74, 0x6c, 0x61, 0x73, 0x73, 0x5f, 0x73, 0x77, 0x65
        /*005e*/ 	.byte	0x65, 0x70, 0x5f, 0x73, 0x72, 0x63, 0x2f, 0x69, 0x6e, 0x63, 0x6c, 0x75, 0x64, 0x65, 0x2f, 0x63
        /*006e*/ 	.byte	0x75, 0x74, 0x65, 0x2f, 0x61, 0x74, 0x6f, 0x6d, 0x2f, 0x63, 0x6f, 0x70, 0x79, 0x5f, 0x74, 0x72
        /*007e*/ 	.byte	0x61, 0x69, 0x74, 0x73, 0x5f, 0x73, 0x6d, 0x31, 0x30, 0x30, 0x2e, 0x68, 0x70, 0x70, 0x00
	.type		$str$25,@object
	.size		$str$25,(__unnamed_1 - $str$25)
$str$25:
        /*008d*/ 	.byte	0x28, 0x28, 0x75, 0x69, 0x6e, 0x74, 0x33, 0x32, 0x5f, 0x74, 0x28, 0x74, 0x68, 0x72, 0x65, 0x61
        /*009d*/ 	.byte	0x64, 0x49, 0x64, 0x78, 0x2e, 0x78, 0x29, 0x20, 0x2f, 0x20, 0x33, 0x32, 0x29, 0x20, 0x25, 0x20
        /*00ad*/ 	.byte	0x34, 0x29, 0x20, 0x3d, 0x3d, 0x20, 0x28, 0x28, 0x28, 0x74, 0x6d, 0x65, 0x6d, 0x5f, 0x61, 0x64
        /*00bd*/ 	.byte	0x64, 0x72, 0x20, 0x3e, 0x3e, 0x20, 0x31, 0x36, 0x29, 0x20, 0x2f, 0x20, 0x33, 0x32, 0x29, 0x20
        /*00cd*/ 	.byte	0x25, 0x20, 0x34, 0x29, 0x00
	.type		__unnamed_1,@object
	.size		__unnamed_1,(__unnamed_2 - __unnamed_1)
__unnamed_1:
        /*00d2*/ 	.byte	0x61, 0x75, 0x74, 0x6f, 0x20, 0x63, 0x75, 0x74, 0x65, 0x3a, 0x3a, 0x61, 0x73, 0x5f, 0x70, 0x6f
        /* <DEDUP_REMOVED lines=24> */
        /*0262*/ 	.byte	0x38, 0x31, 0x39, 0x32, 0x3e, 0x3e, 0x3e, 0x3e, 0x5d, 0x00
	.type		__unnamed_2,@object
	.size		__unnamed_2,(.L_2 - __unnamed_2)
__unnamed_2:
        /* <DEDUP_REMOVED lines=43> */
        /*051c*/ 	.byte	0x74, 0x65, 0x3a, 0x3a, 0x43, 0x3c, 0x30, 0x3e, 0x3e, 0x3e, 0x3e, 0x5d, 0x00
.L_2:


//--------------------- .nv.shared._ZN7cutlass13device_kernelINS_4gemm6kernel13GemmUniversalIN4cute5tupleIJiiiiEEENS1_10collective13CollectiveMmaINS1_35MainloopSm100TmaUmmaWarpSpecializedILi3ELi2ELi2ENS5_IJNS4_1CILi1EEESB_SB_EEEEENS5_IJNSA_ILi128EEENSA_ILi256EEENSA_ILi64EEEEEENS_10bfloat16_tENS5_IJlSB_lEEESI_SJ_NS4_8TiledMMAINS4_8MMA_AtomIJNS4_20SM100_MMA_F16BF16_SSISI_SI_fLi128ELi256ELNS4_4UMMA5MajorE0ELSO_0ELNSN_7ScaleInE0ELSP_0EEEEEENS4_6LayoutISC_NS5_IJNSA_ILi0EEEST_ST_EEEEENS5_IJNS4_10UnderscoreESW_SW_EEEEENS4_13SM90_TMA_LOADENS4_14ComposedLayoutINS4_7SwizzleILi3ELi4ELi3EEENS4_18smem_ptr_flag_bitsILi16EEENSS_INS5_IJNSA_ILi8EEESG_EEENS5_IJSG_SB_EEEEEEEvNS4_8identityESZ_S19_vS1A_EENS_8epilogue10collective18CollectiveEpilogueINS1C_23Sm100TmaWarpSpecializedILi4ELi2ELi64ELb1ELb0EEEJSH_NS5_IJNSS_ISE_SB_EENSS_ISG_SB_EEEEESI_SJ_SI_SJ_NS1C_6fusion15FusionCallbacksIS1G_NS1K_13LinCombEltActINS1C_6thread4GELUESI_fSI_fLNS_15FloatRoundStyleE2EEESH_S1J_JEEENS4_5SM1004TMEM4LOAD26SM100_TMEM_LOAD_32dp32b64xESZ_S19_NS4_39AutoVectorizingCopyWithAssumedAlignmentILi128EEENS4_14SM90_TMA_STOREES19_S1X_S1X_EEEvvEEEEvNT_6ParamsE --------------------------
	.section	.nv.shared._ZN7cutlass13device_kernelINS_4gemm6kernel13GemmUniversalIN4cute5tupleIJiiiiEEENS1_10collective13CollectiveMmaINS1_35MainloopSm100TmaUmmaWarpSpecializedILi3ELi2ELi2ENS5_IJNS4_1CILi1EEESB_SB_EEEEENS5_IJNSA_ILi128EEENSA_ILi256EEENSA_ILi64EEEEEENS_10bfloat16_tENS5_IJlSB_lEEESI_SJ_NS4_8TiledMMAINS4_8MMA_AtomIJNS4_20SM100_MMA_F16BF16_SSISI_SI_fLi128ELi256ELNS4_4UMMA5MajorE0ELSO_0ELNSN_7ScaleInE0ELSP_0EEEEEENS4_6LayoutISC_NS5_IJNSA_ILi0EEEST_ST_EEEEENS5_IJNS4_10UnderscoreESW_SW_EEEEENS4_13SM90_TMA_LOADENS4_14ComposedLayoutINS4_7SwizzleILi3ELi4ELi3EEENS4_18smem_ptr_flag_bitsILi16EEENSS_INS5_IJNSA_ILi8EEESG_EEENS5_IJSG_SB_EEEEEEEvNS4_8identityESZ_S19_vS1A_EENS_8epilogue10collective18CollectiveEpilogueINS1C_23Sm100TmaWarpSpecializedILi4ELi2ELi64ELb1ELb0EEEJSH_NS5_IJNSS_ISE_SB_EENSS_ISG_SB_EEEEESI_SJ_SI_SJ_NS1C_6fusion15FusionCallbacksIS1G_NS1K_13LinCombEltActINS1C_6thread4GELUESI_fSI_fLNS_15FloatRoundStyleE2EEESH_S1J_JEEENS4_5SM1004TMEM4LOAD26SM100_TMEM_LOAD_32dp32b64xESZ_S19_NS4_39AutoVectorizingCopyWithAssumedAlignmentILi128EEENS4_14SM90_TMA_STOREES19_S1X_S1X_EEEvvEEEEvNT_6ParamsE,"aw",@nobits
	.sectionflags	@""
	.align	16
	.zero		1024


//--------------------- .nv.shared.reserved.0     --------------------------
	.section	.nv.shared.reserved.0,"aw",@nobits
	.weak		__nv_reservedSMEM_offset_0_alias
	.size		__nv_reservedSMEM_offset_0_alias, 0, 64
	.other		__nv_reservedSMEM_offset_0_alias,@"STO_CUDA_RESERVED_SHARED STV_DEFAULT"
__nv_reservedSMEM_offset_0_alias:
	.zero		0
.nv.shared.reserved.0:
	.zero		64
	.weak		__nv_reservedSMEM_tcgen05_partition
	.type		__nv_reservedSMEM_tcgen05_partition,@object
	.size		__nv_reservedSMEM_tcgen05_partition,(.L_0 - __nv_reservedSMEM_tcgen05_partition)
__nv_reservedSMEM_tcgen05_partition:
	.zero		32
.L_0:


//--------------------- .nv.global                --------------------------
	.section	.nv.global,"aw",@nobits
.nv.global:
	.type		_ZN39_INTERNAL_7ac4f999_4_k_cu_8038f84a_35764cute1_E,@object
	.size		_ZN39_INTERNAL_7ac4f999_4_k_cu_8038f84a_35764cute1_E,(_ZN39_INTERNAL_7ac4f999_4_k_cu_8038f84a_35764cuda3std3__45__cpo6cbeginE - _ZN39_INTERNAL_7ac4f999_4_k_cu_8038f84a_35764cute1_E)
_ZN39_INTERNAL_7ac4f999_4_k_cu_8038f84a_35764cute1_E:
	.zero		1
	.type		_ZN39_INTERNAL_7ac4f999_4_k_cu_8038f84a_35764cuda3std3__45__cpo6cbeginE,@object
	.size		_ZN39_INTERNAL_7ac4f999_4_k_cu_8038f84a_35764cuda3std3__45__cpo6cbeginE,(_ZN39_INTERNAL_7ac4f999_4_k_cu_8038f84a_35764cuda3std3__48in_placeE - _ZN39_INTERNAL_7ac4f999_4_k_cu_8038f84a_35764cuda3std3__45__cpo6cbeginE)
_ZN39_INTERNAL_7ac4f999_4_k_cu_8038f84a_35764cuda3std3__45__cpo6cbeginE:
	.zero		1
	.type		_ZN39_INTERNAL_7ac4f999_4_k_cu_8038f84a_35764cuda3std3__48in_placeE,@object
	.size		_ZN39_INTERNAL_7ac4f999_4_k_cu_8038f84a_35764cuda3std3__48in_placeE,(_ZN39_INTERNAL_7ac4f999_4_k_cu_8038f84a_35764cuda3std6ranges3__45__cpo9iter_moveE - _ZN39_INTERNAL_7ac4f999_4_k_cu_8038f84a_35764cuda3std3__48in_placeE)
_ZN39_INTERNAL_7ac4f999_4_k_cu_8038f84a_35764cuda3std3__48in_placeE:
	.zero		1
	.type		_ZN39_INTERNAL_7ac4f999_4_k_cu_8038f84a_35764cuda3std6ranges3__45__cpo9iter_moveE,@object
	.size		_ZN39_INTERNAL_7ac4f999_4_k_cu_8038f84a_35764cuda3std6ranges3__45__cpo9iter_moveE,(_ZN39_INTERNAL_7ac4f999_4_k_cu_8038f84a_35764cuda3std3__45__cpo5beginE - _ZN39_INTERNAL_7ac4f999_4_k_cu_8038f84a_35764cuda3std6ranges3__45__cpo9iter_moveE)
_ZN39_INTERNAL_7ac4f999_4_k_cu_8038f84a_35764cuda3std6ranges3__45__cpo9iter_moveE:
	.zero		1
	.type		_ZN39_INTERNAL_7ac4f999_4_k_cu_8038f84a_35764cuda3std3__45__cpo5beginE,@object
	.size		_ZN39_INTERNAL_7ac4f999_4_k_cu_8038f84a_35764cuda3std3__45__cpo5beginE,(_ZN39_INTERNAL_7ac4f999_4_k_cu_8038f84a_35764cuda3std3__441_GLOBAL__N__7ac4f999_4_k_cu_8038f84a_35766ignoreE - _ZN39_INTERNAL_7ac4f999_4_k_cu_8038f84a_35764cuda3std3__45__cpo5beginE)
_ZN39_INTERNAL_7ac4f999_4_k_cu_8038f84a_35764cuda3std3__45__cpo5beginE:
	.zero		1
	.type		_ZN39_INTERNAL_7ac4f999_4_k_cu_8038f84a_35764cuda3std3__441_GLOBAL__N__7ac4f999_4_k_cu_8038f84a_35766ignoreE,@object
	.size		_ZN39_INTERNAL_7ac4f999_4_k_cu_8038f84a_35764cuda3std3__441_GLOBAL__N__7ac4f999_4_k_cu_8038f84a_35766ignoreE,(_ZN39_INTERNAL_7ac4f999_4_k_cu_8038f84a_35764cute7productE - _ZN39_INTERNAL_7ac4f999_4_k_cu_8038f84a_35764cuda3std3__441_GLOBAL__N__7ac4f999_4_k_cu_8038f84a_35766ignoreE)
_ZN39_INTERNAL_7ac4f999_4_k_cu_8038f84a_35764cuda3std3__441_GLOBAL__N__7ac4f999_4_k_cu_8038f84a_35766ignoreE:
	.zero		1
	.type		_ZN39_INTERNAL_7ac4f999_4_k_cu_8038f84a_35764cute7productE,@object
	.size		_ZN39_INTERNAL_7ac4f999_4_k_cu_8038f84a_35764cute7productE,(_ZN39_INTERNAL_7ac4f999_4_k_cu_8038f84a_35764cuda3std3__45__cpo3endE - _ZN39_INTERNAL_7ac4f999_4_k_cu_8038f84a_35764cute7productE)
_ZN39_INTERNAL_7ac4f999_4_k_cu_8038f84a_35764cute7productE:
	.zero		1
	.type		_ZN39_INTERNAL_7ac4f999_4_k_cu_8038f84a_35764cuda3std3__45__cpo3endE,@object
	.size		_ZN39_INTERNAL_7ac4f999_4_k_cu_8038f84a_35764cuda3std3__45__cpo3endE,(_ZN39_INTERNAL_7ac4f999_4_k_cu_8038f84a_35764cuda3std3__419piecewise_constructE - _ZN39_INTERNAL_7ac4f999_4_k_cu_8038f84a_35764cuda3std3__45__cpo3endE)
_ZN39_INTERNAL_7ac4f999_4_k_cu_8038f84a_35764cuda3std3__45__cpo3endE:
	.zero		1
	.type		_ZN39_INTERNAL_7ac4f999_4_k_cu_8038f84a_35764cuda3std3__419piecewise_constructE,@object
	.size		_ZN39_INTERNAL_7ac4f999_4_k_cu_8038f84a_35764cuda3std3__419piecewise_constructE,(_ZN39_INTERNAL_7ac4f999_4_k_cu_8038f84a_35764cuda3std3__45__cpo4cendE - _ZN39_INTERNAL_7ac4f999_4_k_cu_8038f84a_35764cuda3std3__419piecewise_constructE)
_ZN39_INTERNAL_7ac4f999_4_k_cu_8038f84a_35764cuda3std3__419piecewise_constructE:
	.zero		1
	.type		_ZN39_INTERNAL_7ac4f999_4_k_cu_8038f84a_35764cuda3std3__45__cpo4cendE,@object
	.size		_ZN39_INTERNAL_7ac4f999_4_k_cu_8038f84a_35764cuda3std3__45__cpo4cendE,(_ZN39_INTERNAL_7ac4f999_4_k_cu_8038f84a_35764cuda3std6ranges3__45__cpo4swapE - _ZN39_INTERNAL_7ac4f999_4_k_cu_8038f84a_35764cuda3std3__45__cpo4cendE)
_ZN39_INTERNAL_7ac4f999_4_k_cu_8038f84a_35764cuda3std3__45__cpo4cendE:
	.zero		1
	.type		_ZN39_INTERNAL_7ac4f999_4_k_cu_8038f84a_35764cuda3std6ranges3__45__cpo4swapE,@object
	.size		_ZN39_INTERNAL_7ac4f999_4_k_cu_8038f84a_35764cuda3std6ranges3__45__cpo4swapE,(.L_10 - _ZN39_INTERNAL_7ac4f999_4_k_cu_8038f84a_35764cuda3std6ranges3__45__cpo4swapE)
_ZN39_INTERNAL_7ac4f999_4_k_cu_8038f84a_35764cuda3std6ranges3__45__cpo4swapE:
	.zero		1
.L_10:


//--------------------- .nv.constant0._ZN7cutlass13device_kernelINS_4gemm6kernel13GemmUniversalIN4cute5tupleIJiiiiEEENS1_10collective13CollectiveMmaINS1_35MainloopSm100TmaUmmaWarpSpecializedILi3ELi2ELi2ENS5_IJNS4_1CILi1EEESB_SB_EEEEENS5_IJNSA_ILi128EEENSA_ILi256EEENSA_ILi64EEEEEENS_10bfloat16_tENS5_IJlSB_lEEESI_SJ_NS4_8TiledMMAINS4_8MMA_AtomIJNS4_20SM100_MMA_F16BF16_SSISI_SI_fLi128ELi256ELNS4_4UMMA5MajorE0ELSO_0ELNSN_7ScaleInE0ELSP_0EEEEEENS4_6LayoutISC_NS5_IJNSA_ILi0EEEST_ST_EEEEENS5_IJNS4_10UnderscoreESW_SW_EEEEENS4_13SM90_TMA_LOADENS4_14ComposedLayoutINS4_7SwizzleILi3ELi4ELi3EEENS4_18smem_ptr_flag_bitsILi16EEENSS_INS5_IJNSA_ILi8EEESG_EEENS5_IJSG_SB_EEEEEEEvNS4_8identityESZ_S19_vS1A_EENS_8epilogue10collective18CollectiveEpilogueINS1C_23Sm100TmaWarpSpecializedILi4ELi2ELi64ELb1ELb0EEEJSH_NS5_IJNSS_ISE_SB_EENSS_ISG_SB_EEEEESI_SJ_SI_SJ_NS1C_6fusion15FusionCallbacksIS1G_NS1K_13LinCombEltActINS1C_6thread4GELUESI_fSI_fLNS_15FloatRoundStyleE2EEESH_S1J_JEEENS4_5SM1004TMEM4LOAD26SM100_TMEM_LOAD_32dp32b64xESZ_S19_NS4_39AutoVectorizingCopyWithAssumedAlignmentILi128EEENS4_14SM90_TMA_STOREES19_S1X_S1X_EEEvvEEEEvNT_6ParamsE --------------------------
	.section	.nv.constant0._ZN7cutlass13device_kernelINS_4gemm6kernel13GemmUniversalIN4cute5tupleIJiiiiEEENS1_10collective13CollectiveMmaINS1_35MainloopSm100TmaUmmaWarpSpecializedILi3ELi2ELi2ENS5_IJNS4_1CILi1EEESB_SB_EEEEENS5_IJNSA_ILi128EEENSA_ILi256EEENSA_ILi64EEEEEENS_10bfloat16_tENS5_IJlSB_lEEESI_SJ_NS4_8TiledMMAINS4_8MMA_AtomIJNS4_20SM100_MMA_F16BF16_SSISI_SI_fLi128ELi256ELNS4_4UMMA5MajorE0ELSO_0ELNSN_7ScaleInE0ELSP_0EEEEEENS4_6LayoutISC_NS5_IJNSA_ILi0EEEST_ST_EEEEENS5_IJNS4_10UnderscoreESW_SW_EEEEENS4_13SM90_TMA_LOADENS4_14ComposedLayoutINS4_7SwizzleILi3ELi4ELi3EEENS4_18smem_ptr_flag_bitsILi16EEENSS_INS5_IJNSA_ILi8EEESG_EEENS5_IJSG_SB_EEEEEEEvNS4_8identityESZ_S19_vS1A_EENS_8epilogue10collective18CollectiveEpilogueINS1C_23Sm100TmaWarpSpecializedILi4ELi2ELi64ELb1ELb0EEEJSH_NS5_IJNSS_ISE_SB_EENSS_ISG_SB_EEEEESI_SJ_SI_SJ_NS1C_6fusion15FusionCallbacksIS1G_NS1K_13LinCombEltActINS1C_6thread4GELUESI_fSI_fLNS_15FloatRoundStyleE2EEESH_S1J_JEEENS4_5SM1004TMEM4LOAD26SM100_TMEM_LOAD_32dp32b64xESZ_S19_NS4_39AutoVectorizingCopyWithAssumedAlignmentILi128EEENS4_14SM90_TMA_STOREES19_S1X_S1X_EEEvvEEEEvNT_6ParamsE,"a",@progbits
	.sectionflags	@""
	.align	4
.nv.constant0._ZN7cutlass13device_kernelINS_4gemm6kernel13GemmUniversalIN4cute5tupleIJiiiiEEENS1_10collective13CollectiveMmaINS1_35MainloopSm100TmaUmmaWarpSpecializedILi3ELi2ELi2ENS5_IJNS4_1CILi1EEESB_SB_EEEEENS5_IJNSA_ILi128EEENSA_ILi256EEENSA_ILi64EEEEEENS_10bfloat16_tENS5_IJlSB_lEEESI_SJ_NS4_8TiledMMAINS4_8MMA_AtomIJNS4_20SM100_MMA_F16BF16_SSISI_SI_fLi128ELi256ELNS4_4UMMA5MajorE0ELSO_0ELNSN_7ScaleInE0ELSP_0EEEEEENS4_6LayoutISC_NS5_IJNSA_ILi0EEEST_ST_EEEEENS5_IJNS4_10UnderscoreESW_SW_EEEEENS4_13SM90_TMA_LOADENS4_14ComposedLayoutINS4_7SwizzleILi3ELi4ELi3EEENS4_18smem_ptr_flag_bitsILi16EEENSS_INS5_IJNSA_ILi8EEESG_EEENS5_IJSG_SB_EEEEEEEvNS4_8identityESZ_S19_vS1A_EENS_8epilogue10collective18CollectiveEpilogueINS1C_23Sm100TmaWarpSpecializedILi4ELi2ELi64ELb1ELb0EEEJSH_NS5_IJNSS_ISE_SB_EENSS_ISG_SB_EEEEESI_SJ_SI_SJ_NS1C_6fusion15FusionCallbacksIS1G_NS1K_13LinCombEltActINS1C_6thread4GELUESI_fSI_fLNS_15FloatRoundStyleE2EEESH_S1J_JEEENS4_5SM1004TMEM4LOAD26SM100_TMEM_LOAD_32dp32b64xESZ_S19_NS4_39AutoVectorizingCopyWithAssumedAlignmentILi128EEENS4_14SM90_TMA_STOREES19_S1X_S1X_EEEvvEEEEvNT_6ParamsE:
	.zero		2944


//--------------------- SYMBOLS --------------------------

	.type		.nv.reservedSmem.offset0,@object
	.size		.nv.reservedSmem.offset0,0x4
	.type		.nv.reservedSmem.cap,@object
	.size		.nv.reservedSmem.cap,0x4
	.type		__assertfail,@function
